def attn_fwd(
    Q,
    K,
    V,
    Out,
    Lse,
    sm_scale,
    stride_qz,
    stride_qh,
    stride_qm,
    stride_qk,
    stride_kz,
    stride_kh,
    stride_kn,
    stride_kk,
    stride_vz,
    stride_vh,
    stride_vn,
    stride_vk,
    stride_oz,
    stride_oh,
    stride_om,
    stride_ok,
    seqlen_q,
    seqlen_k,
    BLOCK_M: tl.constexpr,
    BLOCK_N: tl.constexpr,
    HEAD_DIM: tl.constexpr,
    CAUSAL: tl.constexpr,
):
    start_m = tl.program_id(0)
    off_hz = tl.program_id(1)
    q_off = off_hz * stride_qh
    k_off = off_hz * stride_kh
    v_off = off_hz * stride_vh
    offs_m = start_m * BLOCK_M + tl.arange(0, BLOCK_M)
    offs_d = tl.arange(0, HEAD_DIM)
    offs_n = tl.arange(0, BLOCK_N)
    q_ptrs = Q + q_off + offs_m[:, None] * stride_qm + offs_d[None, :] * stride_qk
    k_ptrs = K + k_off + offs_d[:, None] * stride_kk + offs_n[None, :] * stride_kn
    v_ptrs = V + v_off + offs_n[:, None] * stride_vn + offs_d[None, :] * stride_vk
    m_i = tl.full([BLOCK_M], float("-inf"), dtype=tl.float32)
    l_i = tl.zeros([BLOCK_M], dtype=tl.float32) + 1.0
    acc = tl.zeros([BLOCK_M, HEAD_DIM], dtype=tl.float32)
    q = tl.load(q_ptrs)
    acc, l_i, m_i = _attn_fwd_inner(
        acc,
        l_i,
        m_i,
        q,
        k_ptrs,
        v_ptrs,
        sm_scale,
        stride_kn,
        stride_vn,
        start_m,
        seqlen_k,
        BLOCK_M,
        BLOCK_N,
        HEAD_DIM,
        CAUSAL,
    )
    acc = acc / l_i[:, None]
    lse = m_i + tl.math.log2(l_i) / 1.4426950408889634
    o_ptrs = (
        Out
        + off_hz * stride_oh
        + offs_m[:, None] * stride_om
        + offs_d[None, :] * stride_ok
    )
    tl.store(o_ptrs, acc.to(Out.dtype.element_ty))
    tl.store(Lse + off_hz * seqlen_q + offs_m, lse)

# config = {"BLOCK_M": 32, "BLOCK_N": 64, "HEAD_DIM": 32, "arch": "sm_90", "causal": false, "dtype": "fp16", "num_stages": 2, "num_warps": 4}
# arch = sm_90


// ===== COMPILED SASS (sm_90a) =====

	.target	sm_90a

	.elftype	@"ET_EXEC"


//--------------------- .note.nv.tkinfo           --------------------------
	.section	.note.nv.tkinfo,"",@"SHT_NOTE"
	.sectionflags	@"SHF_NOTE_NV_TKINFO"
	.tkinfo
        /*0018*/ 	.word	0x00000002
        /*0030*/ 	.string	""
        /*0030*/ 	.string	"ptxas"
        /*0030*/ 	.string	"Cuda compilation tools, release 13.0, V13.0.88"
        /*0030*/ 	.string	"Build cuda_13.0.r13.0/compiler.36424714_0"
        /*0030*/ 	.string	"-v  -suppress-debug-info  -lineinfo  -arch sm_90a "



//--------------------- .note.nv.cuinfo           --------------------------
	.section	.note.nv.cuinfo,"",@"SHT_NOTE"
	.sectionflags	@"SHF_NOTE_NV_CUINFO"
        /*0018*/ 	.short	0x0002
        /*001a*/ 	.short	0x005a
        /*001c*/ 	.short	0x0082
	.zero		2


//--------------------- .nv.info                  --------------------------
	.section	.nv.info,"",@"SHT_CUDA_INFO"
	.align	4


	//----- nvinfo : EIATTR_REGCOUNT
	.align		4
        /*0000*/ 	.byte	0x04, 0x2f
        /*0002*/ 	.short	(.L_2 - .L_1)
	.align		4
.L_1:
        /*0004*/ 	.word	index@(attn_fwd)
        /*0008*/ 	.word	0x000000a8


	//----- nvinfo : EIATTR_FRAME_SIZE
	.align		4
.L_2:
        /*000c*/ 	.byte	0x04, 0x11
        /*000e*/ 	.short	(.L_4 - .L_3)
	.align		4
.L_3:
        /*0010*/ 	.word	index@(attn_fwd)
        /*0014*/ 	.word	0x00000000


	//----- nvinfo : EIATTR_MIN_STACK_SIZE
	.align		4
.L_4:
        /*0018*/ 	.byte	0x04, 0x12
        /*001a*/ 	.short	(.L_6 - .L_5)
	.align		4
.L_5:
        /*001c*/ 	.word	index@(attn_fwd)
        /*0020*/ 	.word	0x00000000
.L_6:


//--------------------- .nv.compat                --------------------------
	.section	.nv.compat,"",@"SHT_CUDA_COMPAT_INFO"
	.align	4
        /*0000*/ 	.byte	0x02, 0x09, 0x01, 0x00, 0x02, 0x02, 0x01, 0x00, 0x02, 0x05, 0x05, 0x00, 0x03, 0x07, 0x01, 0x01
        /*0010*/ 	.byte	0x02, 0x03, 0x00, 0x00, 0x02, 0x06, 0x01, 0x00, 0x04, 0x0b, 0x08, 0x00, 0x00, 0x00, 0x00, 0x00
        /*0020*/ 	.byte	0x00, 0x00, 0x00, 0x00


//--------------------- .nv.info.attn_fwd         --------------------------
	.section	.nv.info.attn_fwd,"",@"SHT_CUDA_INFO"
	.sectionflags	@""
	.align	4


	//----- nvinfo : EIATTR_CUDA_API_VERSION
	.align		4
        /*0000*/ 	.byte	0x04, 0x37
        /*0002*/ 	.short	(.L_8 - .L_7)
.L_7:
        /*0004*/ 	.word	0x00000082


	//----- nvinfo : EIATTR_KPARAM_INFO
	.align		4
.L_8:
        /*0008*/ 	.byte	0x04, 0x17
        /*000a*/ 	.short	(.L_10 - .L_9)
.L_9:
        /*000c*/ 	.word	0x00000000
        /*0010*/ 	.short	0x0019
        /*0012*/ 	.short	0x0080
        /*0014*/ 	.byte	0x00, 0xf4, 0x21, 0x00


	//----- nvinfo : EIATTR_KPARAM_INFO
	.align		4
.L_10:
        /*0018*/ 	.byte	0x04, 0x17
        /*001a*/ 	.short	(.L_12 - .L_11)
.L_11:
        /*001c*/ 	.word	0x00000000
        /*0020*/ 	.short	0x0018
        /*0022*/ 	.short	0x0078
        /*0024*/ 	.byte	0x00, 0xf4, 0x21, 0x00


	//----- nvinfo : EIATTR_KPARAM_INFO
	.align		4
.L_12:
        /*0028*/ 	.byte	0x04, 0x17
        /*002a*/ 	.short	(.L_14 - .L_13)
.L_13:
        /*002c*/ 	.word	0x00000000
        /*0030*/ 	.short	0x0017
        /*0032*/ 	.short	0x0070
        /*0034*/ 	.byte	0x00, 0xf0, 0x11, 0x00


	//----- nvinfo : EIATTR_KPARAM_INFO
	.align		4
.L_14:
        /*0038*/ 	.byte	0x04, 0x17
        /*003a*/ 	.short	(.L_16 - .L_15)
.L_15:
        /*003c*/ 	.word	0x00000000
        /*0040*/ 	.short	0x0016
        /*0042*/ 	.short	0x006c
        /*0044*/ 	.byte	0x00, 0xf0, 0x11, 0x00


	//----- nvinfo : EIATTR_KPARAM_INFO
	.align		4
.L_16:
        /*0048*/ 	.byte	0x04, 0x17
        /*004a*/ 	.short	(.L_18 - .L_17)
.L_17:
        /*004c*/ 	.word	0x00000000
        /*0050*/ 	.short	0x0015
        /*0052*/ 	.short	0x0068
        /*0054*/ 	.byte	0x00, 0xf0, 0x11, 0x00


	//----- nvinfo : EIATTR_KPARAM_INFO
	.align		4
.L_18:
        /*0058*/ 	.byte	0x04, 0x17
        /*005a*/ 	.short	(.L_20 - .L_19)
.L_19:
        /*005c*/ 	.word	0x00000000
        /*0060*/ 	.short	0x0014
        /*0062*/ 	.short	0x0064
        /*0064*/ 	.byte	0x00, 0xf0, 0x11, 0x00


	//----- nvinfo : EIATTR_KPARAM_INFO
	.align		4
.L_20:
        /*0068*/ 	.byte	0x04, 0x17
        /*006a*/ 	.short	(.L_22 - .L_21)
.L_21:
        /*006c*/ 	.word	0x00000000
        /*0070*/ 	.short	0x0013
        /*0072*/ 	.short	0x0060
        /*0074*/ 	.byte	0x00, 0xf0, 0x11, 0x00


	//----- nvinfo : EIATTR_KPARAM_INFO
	.align		4
.L_22:
        /*0078*/ 	.byte	0x04, 0x17
        /*007a*/ 	.short	(.L_24 - .L_23)
.L_23:
        /*007c*/ 	.word	0x00000000
        /*0080*/ 	.short	0x0012
        /*0082*/ 	.short	0x005c
        /*0084*/ 	.byte	0x00, 0xf0, 0x11, 0x00


	//----- nvinfo : EIATTR_KPARAM_INFO
	.align		4
.L_24:
        /*0088*/ 	.byte	0x04, 0x17
        /*008a*/ 	.short	(.L_26 - .L_25)
.L_25:
        /*008c*/ 	.word	0x00000000
        /*0090*/ 	.short	0x0011
        /*0092*/ 	.short	0x0058
        /*0094*/ 	.byte	0x00, 0xf0, 0x11, 0x00


	//----- nvinfo : EIATTR_KPARAM_INFO
	.align		4
.L_26:
        /*0098*/ 	.byte	0x04, 0x17
        /*009a*/ 	.short	(.L_28 - .L_27)
.L_27:
        /*009c*/ 	.word	0x00000000
        /*00a0*/ 	.short	0x0010
        /*00a2*/ 	.short	0x0054
        /*00a4*/ 	.byte	0x00, 0xf0, 0x11, 0x00


	//----- nvinfo : EIATTR_KPARAM_INFO
	.align		4
.L_28:
        /*00a8*/ 	.byte	0x04, 0x17
        /*00aa*/ 	.short	(.L_30 - .L_29)
.L_29:
        /*00ac*/ 	.word	0x00000000
        /*00b0*/ 	.short	0x000f
        /*00b2*/ 	.short	0x0050
        /*00b4*/ 	.byte	0x00, 0xf0, 0x11, 0x00


	//----- nvinfo : EIATTR_KPARAM_INFO
	.align		4
.L_30:
        /*00b8*/ 	.byte	0x04, 0x17
        /*00ba*/ 	.short	(.L_32 - .L_31)
.L_31:
        /*00bc*/ 	.word	0x00000000
        /*00c0*/ 	.short	0x000e
        /*00c2*/ 	.short	0x004c
        /*00c4*/ 	.byte	0x00, 0xf0, 0x11, 0x00


	//----- nvinfo : EIATTR_KPARAM_INFO
	.align		4
.L_32:
        /*00c8*/ 	.byte	0x04, 0x17
        /*00ca*/ 	.short	(.L_34 - .L_33)
.L_33:
        /*00cc*/ 	.word	0x00000000
        /*00d0*/ 	.short	0x000d
        /*00d2*/ 	.short	0x0048
        /*00d4*/ 	.byte	0x00, 0xf0, 0x11, 0x00


	//----- nvinfo : EIATTR_KPARAM_INFO
	.align		4
.L_34:
        /*00d8*/ 	.byte	0x04, 0x17
        /*00da*/ 	.short	(.L_36 - .L_35)
.L_35:
        /*00dc*/ 	.word	0x00000000
        /*00e0*/ 	.short	0x000c
        /*00e2*/ 	.short	0x0044
        /*00e4*/ 	.byte	0x00, 0xf0, 0x11, 0x00


	//----- nvinfo : EIATTR_KPARAM_INFO
	.align		4
.L_36:
        /*00e8*/ 	.byte	0x04, 0x17
        /*00ea*/ 	.short	(.L_38 - .L_37)
.L_37:
        /*00ec*/ 	.word	0x00000000
        /*00f0*/ 	.short	0x000b
        /*00f2*/ 	.short	0x0040
        /*00f4*/ 	.byte	0x00, 0xf0, 0x11, 0x00


	//----- nvinfo : EIATTR_KPARAM_INFO
	.align		4
.L_38:
        /*00f8*/ 	.byte	0x04, 0x17
        /*00fa*/ 	.short	(.L_40 - .L_39)
.L_39:
        /*00fc*/ 	.word	0x00000000
        /*0100*/ 	.short	0x000a
        /*0102*/ 	.short	0x003c
        /*0104*/ 	.byte	0x00, 0xf0, 0x11, 0x00


	//----- nvinfo : EIATTR_KPARAM_INFO
	.align		4
.L_40:
        /*0108*/ 	.byte	0x04, 0x17
        /*010a*/ 	.short	(.L_42 - .L_41)
.L_41:
        /*010c*/ 	.word	0x00000000
        /*0110*/ 	.short	0x0009
        /*0112*/ 	.short	0x0038
        /*0114*/ 	.byte	0x00, 0xf0, 0x11, 0x00


	//----- nvinfo : EIATTR_KPARAM_INFO
	.align		4
.L_42:
        /*0118*/ 	.byte	0x04, 0x17
        /*011a*/ 	.short	(.L_44 - .L_43)
.L_43:
        /*011c*/ 	.word	0x00000000
        /*0120*/ 	.short	0x0008
        /*0122*/ 	.short	0x0034
        /*0124*/ 	.byte	0x00, 0xf0, 0x11, 0x00


	//----- nvinfo : EIATTR_KPARAM_INFO
	.align		4
.L_44:
        /*0128*/ 	.byte	0x04, 0x17
        /*012a*/ 	.short	(.L_46 - .L_45)
.L_45:
        /*012c*/ 	.word	0x00000000
        /*0130*/ 	.short	0x0007
        /*0132*/ 	.short	0x0030
        /*0134*/ 	.byte	0x00, 0xf0, 0x11, 0x00


	//----- nvinfo : EIATTR_KPARAM_INFO
	.align		4
.L_46:
        /*0138*/ 	.byte	0x04, 0x17
        /*013a*/ 	.short	(.L_48 - .L_47)
.L_47:
        /*013c*/ 	.word	0x00000000
        /*0140*/ 	.short	0x0006
        /*0142*/ 	.short	0x002c
        /*0144*/ 	.byte	0x00, 0xf0, 0x11, 0x00


	//----- nvinfo : EIATTR_KPARAM_INFO
	.align		4
.L_48:
        /*0148*/ 	.byte	0x04, 0x17
        /*014a*/ 	.short	(.L_50 - .L_49)
.L_49:
        /*014c*/ 	.word	0x00000000
        /*0150*/ 	.short	0x0005
        /*0152*/ 	.short	0x0028
        /*0154*/ 	.byte	0x00, 0xf0, 0x11, 0x00


	//----- nvinfo : EIATTR_KPARAM_INFO
	.align		4
.L_50:
        /*0158*/ 	.byte	0x04, 0x17
        /*015a*/ 	.short	(.L_52 - .L_51)
.L_51:
        /*015c*/ 	.word	0x00000000
        /*0160*/ 	.short	0x0004
        /*0162*/ 	.short	0x0020
        /*0164*/ 	.byte	0x00, 0xf4, 0x21, 0x00


	//----- nvinfo : EIATTR_KPARAM_INFO
	.align		4
.L_52:
        /*0168*/ 	.byte	0x04, 0x17
        /*016a*/ 	.short	(.L_54 - .L_53)
.L_53:
        /*016c*/ 	.word	0x00000000
        /*0170*/ 	.short	0x0003
        /*0172*/ 	.short	0x0018
        /*0174*/ 	.byte	0x00, 0xf4, 0x21, 0x00


	//----- nvinfo : EIATTR_KPARAM_INFO
	.align		4
.L_54:
        /*0178*/ 	.byte	0x04, 0x17
        /*017a*/ 	.short	(.L_56 - .L_55)
.L_55:
        /*017c*/ 	.word	0x00000000
        /*0180*/ 	.short	0x0002
        /*0182*/ 	.short	0x0010
        /*0184*/ 	.byte	0x00, 0xf4, 0x21, 0x00


	//----- nvinfo : EIATTR_KPARAM_INFO
	.align		4
.L_56:
        /*0188*/ 	.byte	0x04, 0x17
        /*018a*/ 	.short	(.L_58 - .L_57)
.L_57:
        /*018c*/ 	.word	0x00000000
        /*0190*/ 	.short	0x0001
        /*0192*/ 	.short	0x0008
        /*0194*/ 	.byte	0x00, 0xf4, 0x21, 0x00


	//----- nvinfo : EIATTR_KPARAM_INFO
	.align		4
.L_58:
        /*0198*/ 	.byte	0x04, 0x17
        /*019a*/ 	.short	(.L_60 - .L_59)
.L_59:
        /*019c*/ 	.word	0x00000000
        /*01a0*/ 	.short	0x0000
        /*01a2*/ 	.short	0x0000
        /*01a4*/ 	.byte	0x00, 0xf4, 0x21, 0x00


	//----- nvinfo : EIATTR_SPARSE_MMA_MASK
	.align		4
.L_60:
        /*01a8*/ 	.byte	0x03, 0x50
        /*01aa*/ 	.short	0x0000


	//----- nvinfo : EIATTR_MAXREG_COUNT
	.align		4
        /*01ac*/ 	.byte	0x03, 0x1b
        /*01ae*/ 	.short	0x00ff


	//----- nvinfo : EIATTR_NUM_BARRIERS
	.align		4
        /*01b0*/ 	.byte	0x02, 0x4c
        /*01b2*/ 	.byte	0x01
	.zero		1


	//----- nvinfo : EIATTR_MERCURY_ISA_VERSION
	.align		4
        /*01b4*/ 	.byte	0x03, 0x5f
        /*01b6*/ 	.short	0x0101


	//----- nvinfo : EIATTR_COOP_GROUP_MASK_REGIDS
	.align		4
        /*01b8*/ 	.byte	0x04, 0x29
        /*01ba*/ 	.short	(.L_62 - .L_61)


	//   ....[0]....
.L_61:
        /*01bc*/ 	.word	0xffffffff


	//   ....[1]....
        /*01c0*/ 	.word	0xffffffff


	//   ....[2]....
        /*01c4*/ 	.word	0xffffffff


	//   ....[3]....
        /*01c8*/ 	.word	0xffffffff


	//   ....[4]....
        /*01cc*/ 	.word	0xffffffff


	//   ....[5]....
        /*01d0*/ 	.word	0xffffffff


	//   ....[6]....
        /*01d4*/ 	.word	0xffffffff


	//   ....[7]....
        /*01d8*/ 	.word	0xffffffff


	//----- nvinfo : EIATTR_COOP_GROUP_INSTR_OFFSETS
	.align		4
.L_62:
        /*01dc*/ 	.byte	0x04, 0x28
        /*01de*/ 	.short	(.L_64 - .L_63)


	//   ....[0]....
.L_63:
        /*01e0*/ 	.word	0x00001830


	//   ....[1]....
        /*01e4*/ 	.word	0x00001930


	//   ....[2]....
        /*01e8*/ 	.word	0x000019e0


	//   ....[3]....
        /*01ec*/ 	.word	0x00001a00


	//   ....[4]....
        /*01f0*/ 	.word	0x00002600


	//   ....[5]....
        /*01f4*/ 	.word	0x00002610


	//   ....[6]....
        /*01f8*/ 	.word	0x000026a0


	//   ....[7]....
        /*01fc*/ 	.word	0x000026c0


	//----- nvinfo : EIATTR_EXIT_INSTR_OFFSETS
	.align		4
.L_64:
        /*0200*/ 	.byte	0x04, 0x1c
        /*0202*/ 	.short	(.L_66 - .L_65)


	//   ....[0]....
.L_65:
        /*0204*/ 	.word	0x00003610


	//   ....[1]....
        /*0208*/ 	.word	0x00003640


	//----- nvinfo : EIATTR_REQNTID
	.align		4
.L_66:
        /*020c*/ 	.byte	0x04, 0x10
        /*020e*/ 	.short	(.L_68 - .L_67)
.L_67:
        /*0210*/ 	.word	0x00000080
        /*0214*/ 	.word	0x00000001
        /*0218*/ 	.word	0x00000001


	//----- nvinfo : EIATTR_CBANK_PARAM_SIZE
	.align		4
.L_68:
        /*021c*/ 	.byte	0x03, 0x19
        /*021e*/ 	.short	0x0088


	//----- nvinfo : EIATTR_PARAM_CBANK
	.align		4
        /*0220*/ 	.byte	0x04, 0x0a
        /*0222*/ 	.short	(.L_70 - .L_69)
	.align		4
.L_69:
        /*0224*/ 	.word	index@(.nv.constant0.attn_fwd)
        /*0228*/ 	.short	0x0210
        /*022a*/ 	.short	0x0088


	//----- nvinfo : EIATTR_SW_WAR
	.align		4
.L_70:
        /*022c*/ 	.byte	0x04, 0x36
        /*022e*/ 	.short	(.L_72 - .L_71)
.L_71:
        /*0230*/ 	.word	0x00000008
.L_72:


//--------------------- .nv.callgraph             --------------------------
	.section	.nv.callgraph,"",@"SHT_CUDA_CALLGRAPH"
	.align	4
	.sectionentsize	8
	.align		4
        /*0000*/ 	.word	0x00000000
	.align		4
        /*0004*/ 	.word	0xffffffff
	.align		4
        /*0008*/ 	.word	0x00000000
	.align		4
        /*000c*/ 	.word	0xfffffffe
	.align		4
        /*0010*/ 	.word	0x00000000
	.align		4
        /*0014*/ 	.word	0xfffffffd
	.align		4
        /*0018*/ 	.word	0x00000000
	.align		4
        /*001c*/ 	.word	0xfffffffc


//--------------------- .nv.constant4             --------------------------
	.section	.nv.constant4,"a",@progbits
	.align	8
	.align		8
.nv.constant4:
        /*0000*/ 	.dword	_$_str


//--------------------- .text.attn_fwd            --------------------------
	.section	.text.attn_fwd,"ax",@progbits
	.align	128
        .global         attn_fwd
        .type           attn_fwd,@function
        .size           attn_fwd,(.L_x_3 - attn_fwd)
        .other          attn_fwd,@"STO_CUDA_ENTRY STV_DEFAULT"
attn_fwd:
.text.attn_fwd:
[----:B------:R-:W-:Y:S01]  /*0000*/  LDC R1, c[0x0][0x28] ;  /* 0x00000a00ff017b82 */ /* 0x000fe20000000800 */
[----:B------:R-:W0:Y:S07]  /*0010*/  S2R R0, SR_TID.X ;  /* 0x0000000000007919 */ /* 0x000e2e0000002100 */
[----:B------:R-:W1:Y:S01]  /*0020*/  S2UR UR7, SR_CTAID.Y ;  /* 0x00000000000779c3 */ /* 0x000e620000002600 */
[----:B------:R-:W-:Y:S01]  /*0030*/  ULDC.64 UR4, c[0x0][0x240] ;  /* 0x0000900000047ab9 */ /* 0x000fe20000000a00 */
[----:B------:R-:W-:Y:S01]  /*0040*/  ULDC.64 UR10, c[0x0][0x208] ;  /* 0x00008200000a7ab9 */ /* 0x000fe20000000a00 */
[----:B------:R-:W2:Y:S05]  /*0050*/  S2R R3, SR_CTAID.X ;  /* 0x0000000000037919 */ /* 0x000eaa0000002500 */
[----:B------:R-:W3:Y:S08]  /*0060*/  LDC R14, c[0x0][0x248] ;  /* 0x00009200ff0e7b82 */ /* 0x000ef00000000800 */
[----:B------:R-:W4:Y:S01]  /*0070*/  LDC.64 R24, c[0x0][0x210] ;  /* 0x00008400ff187b82 */ /* 0x000f220000000a00 */
[----:B-1----:R-:W-:-:S04]  /*0080*/  UIMAD UR4, UR7, UR4, URZ ;  /* 0x00000004070472a4 */ /* 0x002fc8000f8e023f */
[----:B------:R-:W-:Y:S01]  /*0090*/  USHF.L.U32 UR6, UR4, 0x1, URZ ;  /* 0x0000000104067899 */ /* 0x000fe2000800063f */
[----:B0-----:R-:W-:Y:S02]  /*00a0*/  LOP3.LUT R18, R0, 0x1f, RZ, 0xc0, !PT ;  /* 0x0000001f00127812 */ /* 0x001fe400078ec0ff */
[----:B------:R-:W-:Y:S02]  /*00b0*/  SHF.R.U32.HI R22, RZ, 0x5, R0 ;  /* 0x00000005ff167819 */ /* 0x000fe40000011600 */
[----:B--2---:R-:W-:Y:S02]  /*00c0*/  LEA R2, R3, R18, 0x5 ;  /* 0x0000001203027211 */ /* 0x004fe400078e28ff */
[----:B------:R-:W-:-:S03]  /*00d0*/  SGXT.U32 R22, R22, 0x2 ;  /* 0x000000021616781a */ /* 0x000fc60000000000 */
[----:B------:R-:W-:Y:S01]  /*00e0*/  IMAD R3, R2, UR5, RZ ;  /* 0x0000000502037c24 */ /* 0x000fe2000f8e02ff */
[----:B------:R-:W-:Y:S01]  /*00f0*/  UIMAD.WIDE UR4, UR4, 0x2, URZ ;  /* 0x00000002040478a5 */ /* 0x000fe2000f8e023f */
[----:B---3--:R-:W-:Y:S02]  /*0100*/  IMAD R6, R22, R14, RZ ;  /* 0x0000000e16067224 */ /* 0x008fe400078e02ff */
[C---:B------:R-:W-:Y:S01]  /*0110*/  IMAD.HI R4, R3.reuse, 0x2, RZ ;  /* 0x0000000203047827 */ /* 0x040fe200078e02ff */
[----:B------:R-:W-:Y:S02]  /*0120*/  SHF.L.U32 R5, R3, 0x1, RZ ;  /* 0x0000000103057819 */ /* 0x000fe400000006ff */
[----:B------:R-:W-:Y:S02]  /*0130*/  LEA R3, R14, R6, 0x2 ;  /* 0x000000060e037211 */ /* 0x000fe400078e10ff */
[----:B----4-:R-:W-:-:S03]  /*0140*/  IADD3 R24, P0, P1, R5, UR6, R24 ;  /* 0x0000000605187c10 */ /* 0x010fc6000f91e018 */
[----:B------:R-:W-:Y:S01]  /*0150*/  IMAD R7, R14, 0x4, R3 ;  /* 0x000000040e077824 */ /* 0x000fe200078e0203 */
[----:B------:R-:W-:Y:S02]  /*0160*/  IADD3.X R26, R4, UR5, R25, P0, P1 ;  /* 0x00000005041a7c10 */ /* 0x000fe400087e2419 */
[CC--:B------:R-:W-:Y:S02]  /*0170*/  LEA R4, P0, R6.reuse, R24.reuse, 0x1 ;  /* 0x0000001806047211 */ /* 0x0c0fe400078008ff */
[----:B------:R-:W-:Y:S02]  /*0180*/  LEA R8, P1, R7, R24, 0x1 ;  /* 0x0000001807087211 */ /* 0x000fe400078208ff */
[----:B------:R-:W-:Y:S02]  /*0190*/  LEA.HI.X.SX32 R5, R6, R26, 0x1, P0 ;  /* 0x0000001a06057211 */ /* 0x000fe400000f0eff */
[----:B------:R-:W-:Y:S02]  /*01a0*/  LEA R6, P0, R3, R24, 0x1 ;  /* 0x0000001803067211 */ /* 0x000fe400078008ff */
[----:B------:R-:W-:Y:S01]  /*01b0*/  LEA R11, R14, R7, 0x2 ;  /* 0x000000070e0b7211 */ /* 0x000fe200078e10ff */
[----:B------:R0:W2:Y:S01]  /*01c0*/  LDG.E.U16 R20, desc[UR10][R4.64] ;  /* 0x0000000a04147981 */ /* 0x0000a2000c1e1500 */
[----:B------:R-:W-:-:S02]  /*01d0*/  LEA.HI.X.SX32 R9, R7, R26, 0x1, P1 ;  /* 0x0000001a07097211 */ /* 0x000fc400008f0eff */
[----:B------:R-:W-:Y:S02]  /*01e0*/  LEA.HI.X.SX32 R7, R3, R26, 0x1, P0 ;  /* 0x0000001a03077211 */ /* 0x000fe400000f0eff */
[----:B------:R-:W-:Y:S01]  /*01f0*/  LEA R3, R14, R11, 0x2 ;  /* 0x0000000b0e037211 */ /* 0x000fe200078e10ff */
[----:B------:R-:W3:Y:S01]  /*0200*/  LDG.E.U16 R8, desc[UR10][R8.64] ;  /* 0x0000000a08087981 */ /* 0x000ee2000c1e1500 */
[----:B------:R-:W-:Y:S02]  /*0210*/  LEA.HI R40, R0, 0x1c, RZ, 0x1b ;  /* 0x0000001c00287811 */ /* 0x000fe400078fd8ff */
[C---:B------:R-:W-:Y:S01]  /*0220*/  LEA R10, P0, R11.reuse, R24, 0x1 ;  /* 0x000000180b0a7211 */ /* 0x040fe200078008ff */
[----:B------:R-:W-:Y:S01]  /*0230*/  IMAD R19, R14, 0x4, R3 ;  /* 0x000000040e137824 */ /* 0x000fe200078e0203 */
[----:B------:R-:W4:Y:S01]  /*0240*/  LDG.E.U16 R7, desc[UR10][R6.64] ;  /* 0x0000000a06077981 */ /* 0x000f22000c1e1500 */
[----:B------:R-:W-:Y:S01]  /*0250*/  IMAD R17, R40, R14, RZ ;  /* 0x0000000e28117224 */ /* 0x000fe200078e02ff */
[----:B------:R-:W-:-:S02]  /*0260*/  LEA.HI.X.SX32 R11, R11, R26, 0x1, P0 ;  /* 0x0000001a0b0b7211 */ /* 0x000fc400000f0eff */
[-C--:B------:R-:W-:Y:S02]  /*0270*/  LEA R12, P0, R3, R24.reuse, 0x1 ;  /* 0x00000018030c7211 */ /* 0x080fe400078008ff */
[----:B------:R-:W-:Y:S02]  /*0280*/  LEA R15, R14, R19, 0x2 ;  /* 0x000000130e0f7211 */ /* 0x000fe400078e10ff */
[----:B------:R-:W-:Y:S01]  /*0290*/  LEA R16, P2, R17, R24, 0x1 ;  /* 0x0000001811107211 */ /* 0x000fe200078408ff */
[----:B------:R-:W5:Y:S01]  /*02a0*/  LDG.E.U16 R11, desc[UR10][R10.64] ;  /* 0x0000000a0a0b7981 */ /* 0x000f62000c1e1500 */
[----:B------:R-:W-:Y:S02]  /*02b0*/  LEA.HI.X.SX32 R13, R3, R26, 0x1, P0 ;  /* 0x0000001a030d7211 */ /* 0x000fe400000f0eff */
[-C--:B------:R-:W-:Y:S02]  /*02c0*/  LEA R14, P1, R15, R24.reuse, 0x1 ;  /* 0x000000180f0e7211 */ /* 0x080fe400078208ff */
[----:B0-----:R-:W-:-:S02]  /*02d0*/  LEA R4, P0, R19, R24, 0x1 ;  /* 0x0000001813047211 */ /* 0x001fc400078008ff */
[-C--:B------:R-:W-:Y:S01]  /*02e0*/  LEA.HI.X.SX32 R15, R15, R26.reuse, 0x1, P1 ;  /* 0x0000001a0f0f7211 */ /* 0x080fe200008f0eff */
[----:B------:R-:W4:Y:S01]  /*02f0*/  LDG.E.U16 R24, desc[UR10][R12.64] ;  /* 0x0000000a0c187981 */ /* 0x000f22000c1e1500 */
[-C--:B------:R-:W-:Y:S02]  /*0300*/  LEA.HI.X.SX32 R17, R17, R26.reuse, 0x1, P2 ;  /* 0x0000001a11117211 */ /* 0x080fe400010f0eff */
[----:B------:R-:W-:Y:S01]  /*0310*/  LEA.HI.X.SX32 R5, R19, R26, 0x1, P0 ;  /* 0x0000001a13057211 */ /* 0x000fe200000f0eff */
[----:B------:R-:W5:Y:S04]  /*0320*/  LDG.E.U16 R14, desc[UR10][R14.64] ;  /* 0x0000000a0e0e7981 */ /* 0x000f68000c1e1500 */
[----:B------:R0:W5:Y:S04]  /*0330*/  LDG.E.U16 R9, desc[UR10][R4.64] ;  /* 0x0000000a04097981 */ /* 0x000168000c1e1500 */
[----:B------:R-:W5:Y:S01]  /*0340*/  LDG.E.U16 R17, desc[UR10][R16.64] ;  /* 0x0000000a10117981 */ /* 0x000f62000c1e1500 */
[----:B------:R-:W1:Y:S08]  /*0350*/  S2UR UR6, SR_CgaCtaId ;  /* 0x00000000000679c3 */ /* 0x000e700000008800 */
[----:B0-----:R-:W0:Y:S01]  /*0360*/  LDC R5, c[0x0][0x280] ;  /* 0x0000a000ff057b82 */ /* 0x001e220000000800 */
[----:B------:R-:W-:-:S02]  /*0370*/  SHF.R.S32.HI R3, RZ, 0x6, R0 ;  /* 0x00000006ff037819 */ /* 0x000fc40000011400 */
[----:B------:R-:W-:Y:S01]  /*0380*/  LOP3.LUT R42, R0, 0x3f, RZ, 0xc0, !PT ;  /* 0x0000003f002a7812 */ /* 0x000fe200078ec0ff */
[----:B------:R-:W-:Y:S01]  /*0390*/  UMOV UR4, 0x400 ;  /* 0x0000040000047882 */ /* 0x000fe20000000000 */
[----:B------:R-:W-:Y:S02]  /*03a0*/  SGXT R3, R3, 0x1 ;  /* 0x000000010303781a */ /* 0x000fe40000000200 */
[----:B------:R-:W-:-:S04]  /*03b0*/  SHF.L.U32 R6, R42, 0x1, RZ ;  /* 0x000000012a067819 */ /* 0x000fc800000006ff */
[----:B------:R-:W-:Y:S01]  /*03c0*/  LOP3.LUT R3, R6, 0x90, R3, 0x78, !PT ;  /* 0x0000009006037812 */ /* 0x000fe200078e7803 */
[----:B-1----:R-:W-:-:S03]  /*03d0*/  ULEA UR6, UR6, UR4, 0x18 ;  /* 0x0000000406067291 */ /* 0x002fc6000f8ec03f */
[----:B------:R-:W-:Y:S02]  /*03e0*/  LOP3.LUT R4, R3, 0x20, RZ, 0x3c, !PT ;  /* 0x0000002003047812 */ /* 0x000fe400078e3cff */
[----:B0-----:R-:W-:Y:S01]  /*03f0*/  ISETP.GE.AND P0, PT, R5, 0x1, PT ;  /* 0x000000010500780c */ /* 0x001fe20003f06270 */
[----:B------:R-:W-:Y:S01]  /*0400*/  IMAD.MOV.U32 R21, RZ, RZ, -0x800000 ;  /* 0xff800000ff157424 */ /* 0x000fe200078e00ff */
[----:B------:R-:W-:Y:S02]  /*0410*/  MOV R12, 0x3f800000 ;  /* 0x3f800000000c7802 */ /* 0x000fe40000000f00 */
[----:B------:R-:W-:Y:S02]  /*0420*/  CS2R R36, SRZ ;  /* 0x0000000000247805 */ /* 0x000fe4000001ff00 */
[----:B------:R-:W-:Y:S02]  /*0430*/  MOV R43, 0xff800000 ;  /* 0xff800000002b7802 */ /* 0x000fe40000000f00 */
[----:B------:R-:W-:-:S02]  /*0440*/  CS2R R38, SRZ ;  /* 0x0000000000267805 */ /* 0x000fc4000001ff00 */
[----:B------:R-:W-:Y:S02]  /*0450*/  CS2R R32, SRZ ;  /* 0x0000000000207805 */ /* 0x000fe4000001ff00 */
[----:B------:R-:W-:Y:S02]  /*0460*/  CS2R R34, SRZ ;  /* 0x0000000000227805 */ /* 0x000fe4000001ff00 */
[----:B------:R-:W-:Y:S02]  /*0470*/  CS2R R28, SRZ ;  /* 0x00000000001c7805 */ /* 0x000fe4000001ff00 */
[----:B------:R-:W-:Y:S02]  /*0480*/  CS2R R30, SRZ ;  /* 0x00000000001e7805 */ /* 0x000fe4000001ff00 */
[----:B------:R-:W-:Y:S02]  /*0490*/  CS2R R26, SRZ ;  /* 0x00000000001a7805 */ /* 0x000fe4000001ff00 */
[----:B------:R-:W-:Y:S01]  /*04a0*/  LOP3.LUT R6, R0, 0x7, RZ, 0xc0, !PT ;  /* 0x0000000700067812 */ /* 0x000fe200078ec0ff */
[----:B--2---:R0:W-:Y:S04]  /*04b0*/  STS.U16 [R3+UR6+0x1000], R20 ;  /* 0x0010001403007988 */ /* 0x0041e80008000406 */
[----:B---3--:R1:W-:Y:S01]  /*04c0*/  STS.U16 [R3+UR6+0x1200], R8 ;  /* 0x0012000803007988 */ /* 0x0083e20008000406 */
[----:B0-----:R-:W-:-:S02]  /*04d0*/  MOV R20, 0x3f800000 ;  /* 0x3f80000000147802 */ /* 0x001fc40000000f00 */
[----:B-1----:R-:W-:Y:S01]  /*04e0*/  SHF.L.U32 R8, R0, 0x1, RZ ;  /* 0x0000000100087819 */ /* 0x002fe200000006ff */
[----:B----4-:R0:W-:Y:S04]  /*04f0*/  STS.U16 [R3+UR6+0x1400], R24 ;  /* 0x0014001803007988 */ /* 0x0101e80008000406 */
[----:B-----5:R-:W-:Y:S04]  /*0500*/  STS.U16 [R3+UR6+0x1600], R14 ;  /* 0x0016000e03007988 */ /* 0x020fe80008000406 */
[----:B------:R1:W-:Y:S04]  /*0510*/  STS.U16 [R4+UR6+0x1100], R7 ;  /* 0x0011000704007988 */ /* 0x0003e80008000406 */
[----:B------:R2:W-:Y:S01]  /*0520*/  STS.U16 [R4+UR6+0x1300], R11 ;  /* 0x0013000b04007988 */ /* 0x0005e20008000406 */
[----:B0-----:R-:W-:-:S03]  /*0530*/  CS2R R24, SRZ ;  /* 0x0000000000187805 */ /* 0x001fc6000001ff00 */
[----:B------:R2:W-:Y:S04]  /*0540*/  STS.U16 [R4+UR6+0x1500], R9 ;  /* 0x0015000904007988 */ /* 0x0005e80008000406 */
[----:B------:R2:W-:Y:S01]  /*0550*/  STS.U16 [R4+UR6+0x1700], R17 ;  /* 0x0017001104007988 */ /* 0x0005e20008000406 */
[----:B-1----:R-:W-:Y:S01]  /*0560*/  IMAD.SHL.U32 R7, R0, 0x8, RZ ;  /* 0x0000000800077824 */ /* 0x002fe200078e00ff */
[----:B------:R-:W-:Y:S06]  /*0570*/  @!P0 BRA `(.L_x_0) ;  /* 0x0000002000ac8947 */ /* 0x000fec0003800000 */
[----:B--2---:R-:W0:Y:S01]  /*0580*/  LDC.64 R10, c[0x0][0x250] ;  /* 0x00009400ff0a7b82 */ /* 0x004e220000000a00 */
[----:B------:R-:W-:Y:S01]  /*0590*/  ULDC UR4, c[0x0][0x258] ;  /* 0x0000960000047ab9 */ /* 0x000fe20000000800 */
[----:B------:R-:W-:Y:S01]  /*05a0*/  SHF.L.U32 R14, R0, 0x5, RZ ;  /* 0x00000005000e7819 */ /* 0x000fe200000006ff */
[----:B------:R-:W-:Y:S01]  /*05b0*/  IMAD R18, R18, UR4, RZ ;  /* 0x0000000412127c24 */ /* 0x000fe2000f8e02ff */
[----:B------:R-:W-:Y:S01]  /*05c0*/  LOP3.LUT R9, R7, 0x30, RZ, 0xc0, !PT ;  /* 0x0000003007097812 */ /* 0x000fe200078ec0ff */
[----:B------:R-:W-:Y:S01]  /*05d0*/  ULDC.64 UR8, c[0x0][0x218] ;  /* 0x0000860000087ab9 */ /* 0x000fe20000000a00 */
[----:B------:R-:W-:Y:S01]  /*05e0*/  LOP3.LUT R15, R8, 0x10, RZ, 0xc0, !PT ;  /* 0x00000010080f7812 */ /* 0x000fe200078ec0ff */
[----:B------:R-:W-:Y:S01]  /*05f0*/  ULDC.64 UR4, c[0x0][0x220] ;  /* 0x0000880000047ab9 */ /* 0x000fe20000000a00 */
[----:B------:R-:W1:Y:S01]  /*0600*/  LDC.64 R12, c[0x0][0x260] ;  /* 0x00009800ff0c7b82 */ /* 0x000e620000000a00 */
[----:B------:R-:W-:Y:S01]  /*0610*/  LOP3.LUT R16, R14, 0x200, RZ, 0xc0, !PT ;  /* 0x000002000e107812 */ /* 0x000fe200078ec0ff */
[----:B------:R-:W-:Y:S01]  /*0620*/  IMAD.SHL.U32 R14, R18, 0x2, RZ ;  /* 0x00000002120e7824 */ /* 0x000fe200078e00ff */
[----:B------:R-:W-:Y:S01]  /*0630*/  LEA R41, R6, R9, 0x6 ;  /* 0x0000000906297211 */ /* 0x000fe200078e30ff */
[----:B------:R-:W-:Y:S01]  /*0640*/  IMAD.MOV.U32 R106, RZ, RZ, -0x800000 ;  /* 0xff800000ff6a7424 */ /* 0x000fe200078e00ff */
[----:B------:R-:W-:Y:S01]  /*0650*/  LOP3.LUT R20, R15, 0x20, R0, 0xf8, !PT ;  /* 0x000000200f147812 */ /* 0x000fe200078ef800 */
[----:B------:R-:W-:Y:S01]  /*0660*/  IMAD.HI R15, R18, 0x2, RZ ;  /* 0x00000002120f7827 */ /* 0x000fe200078e02ff */
[----:B------:R-:W-:Y:S01]  /*0670*/  MOV R114, 0xff800000 ;  /* 0xff80000000727802 */ /* 0x000fe20000000f00 */
[----:B------:R-:W2:Y:S01]  /*0680*/  LDC R29, c[0x0][0x268] ;  /* 0x00009a00ff1d7b82 */ /* 0x000ea20000000800 */
[----:B------:R-:W-:-:S02]  /*0690*/  LOP3.LUT R17, R41, R20, RZ, 0x3c, !PT ;  /* 0x0000001429117212 */ /* 0x000fc400078e3cff */
[----:B------:R-:W-:Y:S02]  /*06a0*/  CS2R R36, SRZ ;  /* 0x0000000000247805 */ /* 0x000fe4000001ff00 */
[----:B------:R-:W-:Y:S02]  /*06b0*/  CS2R R38, SRZ ;  /* 0x0000000000267805 */ /* 0x000fe4000001ff00 */
[----:B------:R-:W-:Y:S02]  /*06c0*/  CS2R R32, SRZ ;  /* 0x0000000000207805 */ /* 0x000fe4000001ff00 */
[----:B------:R-:W-:Y:S02]  /*06d0*/  CS2R R34, SRZ ;  /* 0x0000000000227805 */ /* 0x000fe4000001ff00 */
[----:B------:R-:W-:Y:S01]  /*06e0*/  CS2R R30, SRZ ;  /* 0x00000000001e7805 */ /* 0x000fe2000001ff00 */
[----:B0-----:R-:W-:Y:S02]  /*06f0*/  IMAD R10, R10, UR7, RZ ;  /* 0x000000070a0a7c24 */ /* 0x001fe4000f8e02ff */
[----:B------:R-:W-:-:S02]  /*0700*/  IMAD R22, R22, R11, RZ ;  /* 0x0000000b16167224 */ /* 0x000fc400078e02ff */
[----:B------:R-:W-:Y:S01]  /*0710*/  IMAD R40, R40, R11, RZ ;  /* 0x0000000b28287224 */ /* 0x000fe200078e02ff */
[C---:B------:R-:W-:Y:S01]  /*0720*/  SHF.L.U32 R9, R10.reuse, 0x1, RZ ;  /* 0x000000010a097819 */ /* 0x040fe200000006ff */
[----:B------:R-:W-:-:S03]  /*0730*/  IMAD.HI R10, R10, 0x2, RZ ;  /* 0x000000020a0a7827 */ /* 0x000fc600078e02ff */
[----:B------:R-:W-:Y:S01]  /*0740*/  IADD3 R137, P0, P1, R14, UR8, R9 ;  /* 0x000000080e897c10 */ /* 0x000fe2000f91e009 */
[----:B-1----:R-:W-:Y:S01]  /*0750*/  IMAD R12, R12, UR7, RZ ;  /* 0x000000070c0c7c24 */ /* 0x002fe2000f8e02ff */
[----:B------:R-:W-:Y:S01]  /*0760*/  IADD3 R9, R17, UR6, R16 ;  /* 0x0000000611097c10 */ /* 0x000fe2000fffe010 */
[----:B------:R-:W-:Y:S01]  /*0770*/  IMAD R16, R11, 0x4, R22 ;  /* 0x000000040b107824 */ /* 0x000fe200078e0216 */
[----:B------:R-:W-:Y:S01]  /*0780*/  IADD3.X R27, R15, UR9, R10, P0, P1 ;  /* 0x000000090f1b7c10 */ /* 0x000fe200087e240a */
[----:B------:R-:W-:Y:S01]  /*0790*/  IMAD R42, R42, R13, RZ ;  /* 0x0000000d2a2a7224 */ /* 0x000fe200078e02ff */
[----:B------:R-:W-:Y:S01]  /*07a0*/  SHF.R.U32.HI R10, RZ, 0x6, R0 ;  /* 0x00000006ff0a7819 */ /* 0x000fe20000011600 */
[----:B------:R-:W-:Y:S01]  /*07b0*/  IMAD.HI R17, R12, 0x2, RZ ;  /* 0x000000020c117827 */ /* 0x000fe200078e02ff */
[----:B------:R-:W-:Y:S02]  /*07c0*/  LEA.HI R14, R0, 0x3c, RZ, 0x1b ;  /* 0x0000003c000e7811 */ /* 0x000fe400078fd8ff */
[----:B------:R-:W-:-:S02]  /*07d0*/  SGXT.U32 R10, R10, 0x1 ;  /* 0x000000010a0a781a */ /* 0x000fc40000000000 */
[----:B------:R-:W-:Y:S02]  /*07e0*/  SHF.L.U32 R15, R12, 0x1, RZ ;  /* 0x000000010c0f7819 */ /* 0x000fe400000006ff */
[----:B------:R-:W-:Y:S01]  /*07f0*/  SHF.L.U32 R18, R42, 0x1, RZ ;  /* 0x000000012a127819 */ /* 0x000fe200000006ff */
[----:B--2---:R-:W-:Y:S01]  /*0800*/  IMAD R19, R10, R29, RZ ;  /* 0x0000001d0a137224 */ /* 0x004fe200078e02ff */
[C---:B------:R-:W-:Y:S01]  /*0810*/  LEA R10, R11.reuse, R16, 0x2 ;  /* 0x000000100b0a7211 */ /* 0x040fe200078e10ff */
[----:B------:R-:W-:Y:S01]  /*0820*/  IMAD.HI R42, R42, 0x2, RZ ;  /* 0x000000022a2a7827 */ /* 0x000fe200078e02ff */
[----:B------:R-:W-:Y:S01]  /*0830*/  IADD3 R103, P0, P1, R18, UR4, R15 ;  /* 0x0000000412677c10 */ /* 0x000fe2000f91e00f */
[----:B------:R-:W-:Y:S01]  /*0840*/  UMOV UR4, URZ ;  /* 0x0000003f00047c82 */ /* 0x000fe20008000000 */
[----:B------:R-:W-:Y:S01]  /*0850*/  LEA R12, R11, R10, 0x2 ;  /* 0x0000000a0b0c7211 */ /* 0x000fe200078e10ff */
[----:B------:R-:W-:Y:S01]  /*0860*/  IMAD R15, R14, R11, RZ ;  /* 0x0000000b0e0f7224 */ /* 0x000fe200078e02ff */
[----:B------:R-:W-:-:S02]  /*0870*/  LEA R162, P3, R16, R137, 0x1 ;  /* 0x0000008910a27211 */ /* 0x000fc400078608ff */
[----:B------:R-:W-:Y:S01]  /*0880*/  LEA R160, P4, R10, R137, 0x1 ;  /* 0x000000890aa07211 */ /* 0x000fe200078808ff */
[C---:B------:R-:W-:Y:S01]  /*0890*/  IMAD R14, R11.reuse, 0x4, R12 ;  /* 0x000000040b0e7824 */ /* 0x040fe200078e020c */
[-C--:B------:R-:W-:Y:S02]  /*08a0*/  LEA.HI.X.SX32 R163, R16, R27.reuse, 0x1, P3 ;  /* 0x0000001b10a37211 */ /* 0x080fe400018f0eff */
[----:B------:R-:W-:Y:S02]  /*08b0*/  LEA.HI.X.SX32 R161, R10, R27, 0x1, P4 ;  /* 0x0000001b0aa17211 */ /* 0x000fe400020f0eff */
[C---:B------:R-:W-:Y:S02]  /*08c0*/  LEA R18, R11.reuse, R14, 0x2 ;  /* 0x0000000e0b127211 */ /* 0x040fe400078e10ff */
[----:B------:R-:W-:Y:S02]  /*08d0*/  LEA R164, P2, R22, R137, 0x1 ;  /* 0x0000008916a47211 */ /* 0x000fe400078408ff */
[----:B------:R-:W-:-:S02]  /*08e0*/  LEA R16, R11, R18, 0x2 ;  /* 0x000000120b107211 */ /* 0x000fc400078e10ff */
[----:B------:R-:W-:Y:S02]  /*08f0*/  LEA.HI.X.SX32 R165, R22, R27, 0x1, P2 ;  /* 0x0000001b16a57211 */ /* 0x000fe400010f0eff */
[-C--:B------:R-:W-:Y:S01]  /*0900*/  LEA R158, P2, R12, R137.reuse, 0x1 ;  /* 0x000000890c9e7211 */ /* 0x080fe200078408ff */
[C---:B------:R-:W-:Y:S01]  /*0910*/  IMAD R10, R11.reuse, 0x8, R16 ;  /* 0x000000080b0a7824 */ /* 0x040fe200078e0210 */
[----:B------:R-:W-:Y:S02]  /*0920*/  LEA R156, P3, R14, R137, 0x1 ;  /* 0x000000890e9c7211 */ /* 0x000fe400078608ff */
[----:B------:R-:W-:Y:S02]  /*0930*/  LEA.HI.X.SX32 R159, R12, R27, 0x1, P2 ;  /* 0x0000001b0c9f7211 */ /* 0x000fe400010f0eff */
[----:B------:R-:W-:Y:S02]  /*0940*/  LEA R20, R11, R10, 0x2 ;  /* 0x0000000a0b147211 */ /* 0x000fe400078e10ff */
[----:B------:R-:W-:-:S02]  /*0950*/  LEA R21, R29, R19, 0x1 ;  /* 0x000000131d157211 */ /* 0x000fc400078e08ff */
[----:B------:R-:W-:Y:S01]  /*0960*/  LEA.HI.X.SX32 R157, R14, R27, 0x1, P3 ;  /* 0x0000001b0e9d7211 */ /* 0x000fe200018f0eff */
[----:B------:R-:W-:Y:S01]  /*0970*/  IMAD R12, R11, 0x4, R20 ;  /* 0x000000040b0c7824 */ /* 0x000fe200078e0214 */
[-C--:B------:R-:W-:Y:S02]  /*0980*/  LEA R152, P3, R16, R137.reuse, 0x1 ;  /* 0x0000008910987211 */ /* 0x080fe400078608ff */
[----:B------:R-:W-:Y:S02]  /*0990*/  LEA R134, P6, R15, R137, 0x1 ;  /* 0x000000890f867211 */ /* 0x000fe400078c08ff */
[----:B------:R-:W-:Y:S02]  /*09a0*/  LEA R14, R11, R12, 0x2 ;  /* 0x0000000c0b0e7211 */ /* 0x000fe400078e10ff */
[----:B------:R-:W-:Y:S02]  /*09b0*/  LEA R23, R29, R21, 0x1 ;  /* 0x000000151d177211 */ /* 0x000fe400078e08ff */
[----:B------:R-:W-:-:S02]  /*09c0*/  LEA R154, P2, R18, R137, 0x1 ;  /* 0x00000089129a7211 */ /* 0x000fc400078408ff */
[-C--:B------:R-:W-:Y:S01]  /*09d0*/  LEA.HI.X.SX32 R153, R16, R27.reuse, 0x1, P3 ;  /* 0x0000001b10997211 */ /* 0x080fe200018f0eff */
[----:B------:R-:W-:Y:S01]  /*09e0*/  IMAD R16, R11, 0x4, R14 ;  /* 0x000000040b107824 */ /* 0x000fe200078e020e */
[----:B------:R-:W-:Y:S02]  /*09f0*/  LEA.HI.X.SX32 R135, R15, R27, 0x1, P6 ;  /* 0x0000001b0f877211 */ /* 0x000fe400030f0eff */
[----:B------:R-:W-:Y:S02]  /*0a00*/  LEA R15, R29, R23, 0x1 ;  /* 0x000000171d0f7211 */ /* 0x000fe400078e08ff */
[----:B------:R-:W-:Y:S02]  /*0a10*/  LEA.HI.X.SX32 R155, R18, R27, 0x1, P2 ;  /* 0x0000001b129b7211 */ /* 0x000fe400010f0eff */
[----:B------:R-:W-:Y:S02]  /*0a20*/  LEA R148, P2, R10, R137, 0x1 ;  /* 0x000000890a947211 */ /* 0x000fe400078408ff */
[----:B------:R-:W-:-:S02]  /*0a30*/  LEA R18, R11, R16, 0x2 ;  /* 0x000000100b127211 */ /* 0x000fc400078e10ff */
[----:B------:R-:W-:Y:S02]  /*0a40*/  LEA R22, R29, R15, 0x1 ;  /* 0x0000000f1d167211 */ /* 0x000fe400078e08ff */
[----:B------:R-:W-:Y:S02]  /*0a50*/  LEA R150, P5, R40, R137, 0x1 ;  /* 0x0000008928967211 */ /* 0x000fe400078a08ff */
[----:B------:R-:W-:Y:S02]  /*0a60*/  LEA.HI.X.SX32 R149, R10, R27, 0x1, P2 ;  /* 0x0000001b0a957211 */ /* 0x000fe400010f0eff */
[----:B------:R-:W-:Y:S02]  /*0a70*/  LEA R10, R11, R18, 0x2 ;  /* 0x000000120b0a7211 */ /* 0x000fe400078e10ff */
[----:B------:R-:W-:Y:S02]  /*0a80*/  LEA R24, R29, R22, 0x1 ;  /* 0x000000161d187211 */ /* 0x000fe400078e08ff */
[----:B------:R-:W-:-:S02]  /*0a90*/  LEA R146, P3, R20, R137, 0x1 ;  /* 0x0000008914927211 */ /* 0x000fc400078608ff */
[----:B------:R-:W-:Y:S02]  /*0aa0*/  LEA R144, P4, R12, R137, 0x1 ;  /* 0x000000890c907211 */ /* 0x000fe400078808ff */
[----:B------:R-:W-:Y:S02]  /*0ab0*/  LEA.HI.X.SX32 R151, R40, R27, 0x1, P5 ;  /* 0x0000001b28977211 */ /* 0x000fe400028f0eff */
[----:B------:R-:W-:Y:S02]  /*0ac0*/  LEA R136, P5, R10, R137, 0x1 ;  /* 0x000000890a887211 */ /* 0x000fe400078a08ff */
[----:B------:R-:W-:Y:S02]  /*0ad0*/  LEA R25, R29, R24, 0x1 ;  /* 0x000000181d197211 */ /* 0x000fe400078e08ff */
[-C--:B------:R-:W-:Y:S02]  /*0ae0*/  LEA.HI.X.SX32 R147, R20, R27.reuse, 0x1, P3 ;  /* 0x0000001b14937211 */ /* 0x080fe400018f0eff */
[----:B------:R-:W-:-:S02]  /*0af0*/  LEA.HI.X.SX32 R145, R12, R27, 0x1, P4 ;  /* 0x0000001b0c917211 */ /* 0x000fc400020f0eff */
[-C--:B------:R-:W-:Y:S02]  /*0b00*/  LEA R142, P2, R14, R137.reuse, 0x1 ;  /* 0x000000890e8e7211 */ /* 0x080fe400078408ff */
[-C--:B------:R-:W-:Y:S02]  /*0b10*/  LEA R140, P3, R16, R137.reuse, 0x1 ;  /* 0x00000089108c7211 */ /* 0x080fe400078608ff */
[----:B------:R-:W-:Y:S02]  /*0b20*/  LEA R138, P4, R18, R137, 0x1 ;  /* 0x00000089128a7211 */ /* 0x000fe400078808ff */
[----:B------:R-:W-:Y:S02]  /*0b30*/  LEA.HI.X.SX32 R137, R10, R27, 0x1, P5 ;  /* 0x0000001b0a897211 */ /* 0x000fe400028f0eff */
[----:B------:R-:W-:Y:S02]  /*0b40*/  LEA R10, R29, R25, 0x1 ;  /* 0x000000191d0a7211 */ /* 0x000fe400078e08ff */
[----:B------:R-:W-:-:S02]  /*0b50*/  LEA.HI.X.SX32 R143, R14, R27, 0x1, P2 ;  /* 0x0000001b0e8f7211 */ /* 0x000fc400010f0eff */
[-C--:B------:R-:W-:Y:S01]  /*0b60*/  LEA.HI.X.SX32 R141, R16, R27.reuse, 0x1, P3 ;  /* 0x0000001b108d7211 */ /* 0x080fe200018f0eff */
[----:B------:R-:W-:Y:S01]  /*0b70*/  IMAD R12, R29, 0x2, R10 ;  /* 0x000000021d0c7824 */ /* 0x000fe200078e020a */
[----:B------:R-:W-:Y:S02]  /*0b80*/  LEA.HI.X.SX32 R139, R18, R27, 0x1, P4 ;  /* 0x0000001b128b7211 */ /* 0x000fe400020f0eff */
[----:B------:R-:W-:Y:S01]  /*0b90*/  IADD3.X R27, R42, UR5, R17, P0, P1 ;  /* 0x000000052a1b7c10 */ /* 0x000fe200087e2411 */
[----:B------:R-:W-:Y:S01]  /*0ba0*/  ULDC UR5, c[0x0][0x238] ;  /* 0x00008e0000057ab9 */ /* 0x000fe20000000800 */
[----:B------:R-:W-:Y:S02]  /*0bb0*/  LEA R132, P0, R19, R103, 0x1 ;  /* 0x0000006713847211 */ /* 0x000fe400078008ff */
[----:B------:R-:W-:Y:S02]  /*0bc0*/  LEA R14, R29, R12, 0x1 ;  /* 0x0000000c1d0e7211 */ /* 0x000fe400078e08ff */
[----:B------:R-:W-:-:S02]  /*0bd0*/  LEA.HI.X.SX32 R133, R19, R27, 0x1, P0 ;  /* 0x0000001b13857211 */ /* 0x000fc400000f0eff */
[-C--:B------:R-:W-:Y:S02]  /*0be0*/  LEA R130, P1, R21, R103.reuse, 0x1 ;  /* 0x0000006715827211 */ /* 0x080fe400078208ff */
[-C--:B------:R-:W-:Y:S02]  /*0bf0*/  LEA R126, P0, R15, R103.reuse, 0x1 ;  /* 0x000000670f7e7211 */ /* 0x080fe400078008ff */
[----:B------:R-:W-:Y:S02]  /*0c00*/  LEA R16, R29, R14, 0x1 ;  /* 0x0000000e1d107211 */ /* 0x000fe400078e08ff */
[----:B------:R-:W-:Y:S02]  /*0c10*/  LEA R128, P2, R23, R103, 0x1 ;  /* 0x0000006717807211 */ /* 0x000fe400078408ff */
[-C--:B------:R-:W-:Y:S02]  /*0c20*/  LEA.HI.X.SX32 R131, R21, R27.reuse, 0x1, P1 ;  /* 0x0000001b15837211 */ /* 0x080fe400008f0eff */
[----:B------:R-:W-:-:S02]  /*0c30*/  LEA.HI.X.SX32 R127, R15, R27, 0x1, P0 ;  /* 0x0000001b0f7f7211 */ /* 0x000fc400000f0eff */
[----:B------:R-:W-:Y:S02]  /*0c40*/  LEA R124, P1, R22, R103, 0x1 ;  /* 0x00000067167c7211 */ /* 0x000fe400078208ff */
[----:B------:R-:W-:Y:S02]  /*0c50*/  LEA R15, R29, R16, 0x1 ;  /* 0x000000101d0f7211 */ /* 0x000fe400078e08ff */
[----:B------:R-:W-:Y:S02]  /*0c60*/  LEA.HI.X.SX32 R129, R23, R27, 0x1, P2 ;  /* 0x0000001b17817211 */ /* 0x000fe400010f0eff */
[-C--:B------:R-:W-:Y:S01]  /*0c70*/  LEA R120, P0, R25, R103.reuse, 0x1 ;  /* 0x0000006719787211 */ /* 0x080fe200078008ff */
[----:B------:R-:W-:Y:S01]  /*0c80*/  IMAD R17, R29, 0x2, R15 ;  /* 0x000000021d117824 */ /* 0x000fe200078e020f */
[----:B------:R-:W-:Y:S02]  /*0c90*/  LEA R122, P2, R24, R103, 0x1 ;  /* 0x00000067187a7211 */ /* 0x000fe400078408ff */
[----:B------:R-:W-:-:S02]  /*0ca0*/  LEA.HI.X.SX32 R125, R22, R27, 0x1, P1 ;  /* 0x0000001b167d7211 */ /* 0x000fc400008f0eff */
[----:B------:R-:W-:Y:S02]  /*0cb0*/  LEA R118, P1, R10, R103, 0x1 ;  /* 0x000000670a767211 */ /* 0x000fe400078208ff */
[-C--:B------:R-:W-:Y:S02]  /*0cc0*/  LEA.HI.X.SX32 R121, R25, R27.reuse, 0x1, P0 ;  /* 0x0000001b19797211 */ /* 0x080fe400000f0eff */
[----:B------:R-:W-:Y:S02]  /*0cd0*/  LEA.HI.X.SX32 R123, R24, R27, 0x1, P2 ;  /* 0x0000001b187b7211 */ /* 0x000fe400010f0eff */
[----:B------:R-:W-:Y:S02]  /*0ce0*/  CS2R R24, SRZ ;  /* 0x0000000000187805 */ /* 0x000fe4000001ff00 */
[-C--:B------:R-:W-:Y:S02]  /*0cf0*/  LEA R100, P0, R14, R103.reuse, 0x1 ;  /* 0x000000670e647211 */ /* 0x080fe400078008ff */
[----:B------:R-:W-:-:S02]  /*0d00*/  LEA R22, P2, R12, R103, 0x1 ;  /* 0x000000670c167211 */ /* 0x000fc400078408ff */
[----:B------:R-:W-:Y:S02]  /*0d10*/  LEA.HI.X.SX32 R119, R10, R27, 0x1, P1 ;  /* 0x0000001b0a777211 */ /* 0x000fe400008f0eff */
[----:B------:R-:W-:Y:S02]  /*0d20*/  LEA R10, R29, R17, 0x1 ;  /* 0x000000111d0a7211 */ /* 0x000fe400078e08ff */
[-C--:B------:R-:W-:Y:S02]  /*0d30*/  LEA.HI.X.SX32 R101, R14, R27.reuse, 0x1, P0 ;  /* 0x0000001b0e657211 */ /* 0x080fe400000f0eff */
[----:B------:R-:W-:Y:S02]  /*0d40*/  LEA.HI.X.SX32 R23, R12, R27, 0x1, P2 ;  /* 0x0000001b0c177211 */ /* 0x000fe400010f0eff */
[----:B------:R-:W-:Y:S02]  /*0d50*/  LEA R110, P0, R17, R103, 0x1 ;  /* 0x00000067116e7211 */ /* 0x000fe400078008ff */
[----:B------:R-:W-:-:S02]  /*0d60*/  LEA R12, R29, R10, 0x1 ;  /* 0x0000000a1d0c7211 */ /* 0x000fc400078e08ff */
[-C--:B------:R-:W-:Y:S02]  /*0d70*/  LEA R116, P1, R16, R103.reuse, 0x1 ;  /* 0x0000006710747211 */ /* 0x080fe400078208ff */
[----:B------:R-:W-:Y:S02]  /*0d80*/  LEA R112, P2, R15, R103, 0x1 ;  /* 0x000000670f707211 */ /* 0x000fe400078408ff */
[-C--:B------:R-:W-:Y:S01]  /*0d90*/  LEA.HI.X.SX32 R111, R17, R27.reuse, 0x1, P0 ;  /* 0x0000001b116f7211 */ /* 0x080fe200000f0eff */
[----:B------:R-:W-:Y:S01]  /*0da0*/  IMAD R17, R6, 0x90, RZ ;  /* 0x0000009006117824 */ /* 0x000fe200078e02ff */
[----:B------:R-:W-:Y:S02]  /*0db0*/  LEA R14, R29, R12, 0x1 ;  /* 0x0000000c1d0e7211 */ /* 0x000fe400078e08ff */
[----:B------:R-:W-:Y:S02]  /*0dc0*/  CS2R R28, SRZ ;  /* 0x00000000001c7805 */ /* 0x000fe4000001ff00 */
[----:B------:R-:W-:-:S02]  /*0dd0*/  LEA.HI.X.SX32 R117, R16, R27, 0x1, P1 ;  /* 0x0000001b10757211 */ /* 0x000fc400008f0eff */
[----:B------:R-:W-:Y:S02]  /*0de0*/  LEA.HI.X.SX32 R113, R15, R27, 0x1, P2 ;  /* 0x0000001b0f717211 */ /* 0x000fe400010f0eff */
[-C--:B------:R-:W-:Y:S02]  /*0df0*/  LEA R108, P1, R10, R103.reuse, 0x1 ;  /* 0x000000670a6c7211 */ /* 0x080fe400078208ff */
[-C--:B------:R-:W-:Y:S02]  /*0e00*/  LEA R104, P2, R12, R103.reuse, 0x1 ;  /* 0x000000670c687211 */ /* 0x080fe400078408ff */
[----:B------:R-:W-:Y:S02]  /*0e10*/  LEA R102, P3, R14, R103, 0x1 ;  /* 0x000000670e667211 */ /* 0x000fe400078608ff */
[----:B------:R-:W-:Y:S02]  /*0e20*/  LOP3.LUT R17, R17, 0x30, R8, 0x78, !PT ;  /* 0x0000003011117812 */ /* 0x000fe400078e7808 */
[----:B------:R-:W-:-:S02]  /*0e30*/  LEA.HI.X.SX32 R109, R10, R27, 0x1, P1 ;  /* 0x0000001b0a6d7211 */ /* 0x000fc400008f0eff */
[-C--:B------:R-:W-:Y:S01]  /*0e40*/  LEA.HI.X.SX32 R105, R12, R27.reuse, 0x1, P2 ;  /* 0x0000001b0c697211 */ /* 0x080fe200010f0eff */
[----:B------:R-:W-:Y:S01]  /*0e50*/  IMAD.MOV.U32 R12, RZ, RZ, 0x3f800000 ;  /* 0x3f800000ff0c7424 */ /* 0x000fe200078e00ff */
[----:B------:R-:W-:Y:S02]  /*0e60*/  LEA.HI.X.SX32 R103, R14, R27, 0x1, P3 ;  /* 0x0000001b0e677211 */ /* 0x000fe400018f0eff */
[----:B------:R-:W-:Y:S02]  /*0e70*/  CS2R R26, SRZ ;  /* 0x00000000001a7805 */ /* 0x000fe4000001ff00 */
[C---:B------:R-:W-:Y:S02]  /*0e80*/  LOP3.LUT R14, R3.reuse, 0x40, RZ, 0x3c, !PT ;  /* 0x00000040030e7812 */ /* 0x040fe400078e3cff */
[----:B------:R-:W-:Y:S02]  /*0e90*/  LOP3.LUT R15, R3, 0x60, RZ, 0x3c, !PT ;  /* 0x00000060030f7812 */ /* 0x000fe400078e3cff */
[----:B------:R-:W-:-:S02]  /*0ea0*/  MOV R18, RZ ;  /* 0x000000ff00127202 */ /* 0x000fc40000000f00 */
[----:B------:R-:W-:Y:S02]  /*0eb0*/  MOV R10, RZ ;  /* 0x000000ff000a7202 */ /* 0x000fe40000000f00 */
[----:B------:R-:W-:Y:S02]  /*0ec0*/  MOV R20, 0x3f800000 ;  /* 0x3f80000000147802 */ /* 0x000fe40000000f00 */
[----:B------:R-:W-:Y:S02]  /*0ed0*/  LOP3.LUT R19, R41, 0x30, R8, 0x78, !PT ;  /* 0x0000003029137812 */ /* 0x000fe400078e7808 */
[----:B------:R-:W-:-:S07]  /*0ee0*/  LOP3.LUT R16, R17, 0x40, RZ, 0x3c, !PT ;  /* 0x0000004011107812 */ /* 0x000fce00078e3cff */
.L_x_1:
[----:B------:R-:W-:-:S04]  /*0ef0*/  IMAD.WIDE R40, R18, 0x2, R164 ;  /* 0x0000000212287825 */ /* 0x000fc800078e02a4 */
[C---:B------:R-:W-:Y:S01]  /*0f00*/  IMAD.WIDE R42, R18.reuse, 0x2, R162 ;  /* 0x00000002122a7825 */ /* 0x040fe200078e02a2 */
[----:B------:R0:W2:Y:S03]  /*0f10*/  LDG.E.U16 R60, desc[UR10][R40.64] ;  /* 0x0000000a283c7981 */ /* 0x0000a6000c1e1500 */
[C---:B------:R-:W-:Y:S01]  /*0f20*/  IMAD.WIDE R44, R18.reuse, 0x2, R160 ;  /* 0x00000002122c7825 */ /* 0x040fe200078e02a0 */
[----:B------:R1:W3:Y:S03]  /*0f30*/  LDG.E.U16 R21, desc[UR10][R42.64] ;  /* 0x0000000a2a157981 */ /* 0x0002e6000c1e1500 */
[C---:B------:R-:W-:Y:S01]  /*0f40*/  IMAD.WIDE R46, R18.reuse, 0x2, R158 ;  /* 0x00000002122e7825 */ /* 0x040fe200078e029e */
[----:B------:R4:W5:Y:S03]  /*0f50*/  LDG.E.U16 R62, desc[UR10][R44.64] ;  /* 0x0000000a2c3e7981 */ /* 0x000966000c1e1500 */
[C---:B------:R-:W-:Y:S01]  /*0f60*/  IMAD.WIDE R48, R18.reuse, 0x2, R156 ;  /* 0x0000000212307825 */ /* 0x040fe200078e029c */
[----:B------:R4:W3:Y:S03]  /*0f70*/  LDG.E.U16 R61, desc[UR10][R46.64] ;  /* 0x0000000a2e3d7981 */ /* 0x0008e6000c1e1500 */
[C---:B------:R-:W-:Y:S01]  /*0f80*/  IMAD.WIDE R50, R18.reuse, 0x2, R154 ;  /* 0x0000000212327825 */ /* 0x040fe200078e029a */
[----:B------:R4:W3:Y:S03]  /*0f90*/  LDG.E.U16 R64, desc[UR10][R48.64] ;  /* 0x0000000a30407981 */ /* 0x0008e6000c1e1500 */
[C---:B0-----:R-:W-:Y:S01]  /*0fa0*/  IMAD.WIDE R40, R18.reuse, 0x2, R152 ;  /* 0x0000000212287825 */ /* 0x041fe200078e0298 */
[----:B------:R0:W3:Y:S03]  /*0fb0*/  LDG.E.U16 R63, desc[UR10][R50.64] ;  /* 0x0000000a323f7981 */ /* 0x0000e6000c1e1500 */
[----:B------:R-:W-:-:S02]  /*0fc0*/  IMAD.WIDE R52, R18, 0x2, R148 ;  /* 0x0000000212347825 */ /* 0x000fc400078e0294 */
[----:B------:R-:W3:Y:S02]  /*0fd0*/  LDG.E.U16 R40, desc[UR10][R40.64] ;  /* 0x0000000a28287981 */ /* 0x000ee4000c1e1500 */
[C---:B------:R-:W-:Y:S02]  /*0fe0*/  IMAD.WIDE R54, R18.reuse, 0x2, R144 ;  /* 0x0000000212367825 */ /* 0x040fe400078e0290 */
[----:B------:R-:W3:Y:S02]  /*0ff0*/  LDG.E.U16 R52, desc[UR10][R52.64] ;  /* 0x0000000a34347981 */ /* 0x000ee4000c1e1500 */
[C---:B------:R-:W-:Y:S02]  /*1000*/  IMAD.WIDE R56, R18.reuse, 0x2, R140 ;  /* 0x0000000212387825 */ /* 0x040fe400078e028c */
[----:B------:R-:W3:Y:S02]  /*1010*/  LDG.E.U16 R54, desc[UR10][R54.64] ;  /* 0x0000000a36367981 */ /* 0x000ee4000c1e1500 */
[----:B------:R-:W-:-:S02]  /*1020*/  IMAD.WIDE R58, R18, 0x2, R136 ;  /* 0x00000002123a7825 */ /* 0x000fc400078e0288 */
[----:B------:R-:W3:Y:S02]  /*1030*/  LDG.E.U16 R56, desc[UR10][R56.64] ;  /* 0x0000000a38387981 */ /* 0x000ee4000c1e1500 */
[C---:B-1----:R-:W-:Y:S02]  /*1040*/  IMAD.WIDE R42, R18.reuse, 0x2, R150 ;  /* 0x00000002122a7825 */ /* 0x042fe400078e0296 */
[----:B------:R-:W3:Y:S02]  /*1050*/  LDG.E.U16 R58, desc[UR10][R58.64] ;  /* 0x0000000a3a3a7981 */ /* 0x000ee4000c1e1500 */
[C---:B----4-:R-:W-:Y:S02]  /*1060*/  IMAD.WIDE R44, R18.reuse, 0x2, R146 ;  /* 0x00000002122c7825 */ /* 0x050fe400078e0292 */
[----:B------:R-:W4:Y:S02]  /*1070*/  LDG.E.U16 R65, desc[UR10][R42.64] ;  /* 0x0000000a2a417981 */ /* 0x000f24000c1e1500 */
[----:B------:R-:W-:-:S02]  /*1080*/  IMAD.WIDE R46, R18, 0x2, R142 ;  /* 0x00000002122e7825 */ /* 0x000fc400078e028e */
[----:B------:R-:W4:Y:S02]  /*1090*/  LDG.E.U16 R67, desc[UR10][R44.64] ;  /* 0x0000000a2c437981 */ /* 0x000f24000c1e1500 */
[C---:B------:R-:W-:Y:S02]  /*10a0*/  IMAD.WIDE R48, R18.reuse, 0x2, R138 ;  /* 0x0000000212307825 */ /* 0x040fe400078e028a */
[----:B------:R-:W4:Y:S02]  /*10b0*/  LDG.E.U16 R69, desc[UR10][R46.64] ;  /* 0x0000000a2e457981 */ /* 0x000f24000c1e1500 */
[----:B0-----:R-:W-:Y:S02]  /*10c0*/  IMAD.WIDE R50, R18, 0x2, R134 ;  /* 0x0000000212327825 */ /* 0x001fe400078e0286 */
[----:B------:R-:W4:Y:S04]  /*10d0*/  LDG.E.U16 R71, desc[UR10][R48.64] ;  /* 0x0000000a30477981 */ /* 0x000f28000c1e1500 */
[----:B------:R-:W4:Y:S01]  /*10e0*/  LDG.E.U16 R81, desc[UR10][R50.64] ;  /* 0x0000000a32517981 */ /* 0x000f22000c1e1500 */
[----:B------:R-:W-:Y:S06]  /*10f0*/  BAR.SYNC.DEFER_BLOCKING 0x0 ;  /* 0x0000000000007b1d */ /* 0x000fec0000010000 */
[----:B--2---:R-:W-:Y:S04]  /*1100*/  STS.U16 [R3+UR6], R60 ;  /* 0x0000003c03007988 */ /* 0x004fe80008000406 */
[----:B-----5:R-:W-:Y:S04]  /*1110*/  STS.U16 [R3+UR6+0x200], R62 ;  /* 0x0002003e03007988 */ /* 0x020fe80008000406 */
[----:B---3--:R-:W-:Y:S04]  /*1120*/  STS.U16 [R3+UR6+0x400], R64 ;  /* 0x0004004003007988 */ /* 0x008fe80008000406 */
[----:B------:R-:W-:Y:S04]  /*1130*/  STS.U16 [R3+UR6+0x600], R40 ;  /* 0x0006002803007988 */ /* 0x000fe80008000406 */
[----:B------:R-:W-:Y:S04]  /*1140*/  STS.U16 [R3+UR6+0x800], R52 ;  /* 0x0008003403007988 */ /* 0x000fe80008000406 */
[----:B------:R-:W-:Y:S04]  /*1150*/  STS.U16 [R3+UR6+0xa00], R54 ;  /* 0x000a003603007988 */ /* 0x000fe80008000406 */
[----:B------:R-:W-:Y:S04]  /*1160*/  STS.U16 [R3+UR6+0xc00], R56 ;  /* 0x000c003803007988 */ /* 0x000fe80008000406 */
[----:B------:R-:W-:Y:S04]  /*1170*/  STS.U16 [R3+UR6+0xe00], R58 ;  /* 0x000e003a03007988 */ /* 0x000fe80008000406 */
[----:B------:R-:W-:Y:S04]  /*1180*/  STS.U16 [R4+UR6+0x100], R21 ;  /* 0x0001001504007988 */ /* 0x000fe80008000406 */
[----:B------:R-:W-:Y:S04]  /*1190*/  STS.U16 [R4+UR6+0x300], R61 ;  /* 0x0003003d04007988 */ /* 0x000fe80008000406 */
[----:B------:R-:W-:Y:S04]  /*11a0*/  STS.U16 [R4+UR6+0x500], R63 ;  /* 0x0005003f04007988 */ /* 0x000fe80008000406 */
[----:B----4-:R-:W-:Y:S04]  /*11b0*/  STS.U16 [R4+UR6+0x700], R65 ;  /* 0x0007004104007988 */ /* 0x010fe80008000406 */
[----:B------:R-:W-:Y:S04]  /*11c0*/  STS.U16 [R4+UR6+0x900], R67 ;  /* 0x0009004304007988 */ /* 0x000fe80008000406 */
[----:B------:R-:W-:Y:S04]  /*11d0*/  STS.U16 [R4+UR6+0xb00], R69 ;  /* 0x000b004504007988 */ /* 0x000fe80008000406 */
[----:B------:R-:W-:Y:S04]  /*11e0*/  STS.U16 [R4+UR6+0xd00], R71 ;  /* 0x000d004704007988 */ /* 0x000fe80008000406 */
[----:B------:R-:W-:Y:S01]  /*11f0*/  STS.U16 [R4+UR6+0xf00], R81 ;  /* 0x000f005104007988 */ /* 0x000fe20008000406 */
[----:B------:R-:W-:Y:S06]  /*1200*/  BAR.SYNC.DEFER_BLOCKING 0x0 ;  /* 0x0000000000007b1d */ /* 0x000fec0000010000 */
[----:B------:R-:W-:Y:S04]  /*1210*/  LDSM.16.MT88.4 R40, [R9+0x1000] ;  /* 0x001000000928783b */ /* 0x000fe80000004200 */
[----:B------:R-:W0:Y:S04]  /*1220*/  LDSM.16.M88.4 R72, [R19+UR6] ;  /* 0x000000061348783b */ /* 0x000e280008000200 */
[----:B------:R-:W1:Y:S04]  /*1230*/  LDSM.16.M88.4 R76, [R19+UR6+0x200] ;  /* 0x00020006134c783b */ /* 0x000e680008000200 */
[----:B------:R-:W-:Y:S04]  /*1240*/  LDSM.16.MT88.4 R44, [R9+0x1400] ;  /* 0x00140000092c783b */ /* 0x000fe80000004200 */
[----:B------:R-:W-:Y:S04]  /*1250*/  LDSM.16.M88.4 R52, [R19+UR6+0x600] ;  /* 0x000600061334783b */ /* 0x000fe80008000200 */
[----:B------:R-:W-:Y:S04]  /*1260*/  LDSM.16.M88.4 R48, [R19+UR6+0x400] ;  /* 0x000400061330783b */ /* 0x000fe80008000200 */
[----:B------:R-:W2:Y:S04]  /*1270*/  LDSM.16.M88.4 R56, [R19+UR6+0x800] ;  /* 0x000800061338783b */ /* 0x000ea80008000200 */
[----:B------:R-:W3:Y:S04]  /*1280*/  LDSM.16.M88.4 R60, [R19+UR6+0xa00] ;  /* 0x000a0006133c783b */ /* 0x000ee80008000200 */
[----:B------:R-:W4:Y:S04]  /*1290*/  LDSM.16.M88.4 R64, [R19+UR6+0xc00] ;  /* 0x000c00061340783b */ /* 0x000f280008000200 */
[----:B------:R-:W5:Y:S01]  /*12a0*/  LDSM.16.M88.4 R68, [R19+UR6+0xe00] ;  /* 0x000e00061344783b */ /* 0x000f620008000200 */
[C---:B0-----:R-:W-:Y:S06]  /*12b0*/  HMMA.16816.F32 R84, R40.reuse, R72, RZ ;  /* 0x000000482854723c */ /* 0x041fec00000018ff */
[C---:B-1----:R-:W-:Y:S06]  /*12c0*/  HMMA.16816.F32 R80, R40.reuse, R76, RZ ;  /* 0x0000004c2850723c */ /* 0x042fec00000018ff */
[----:B--2---:R-:W-:-:S12]  /*12d0*/  HMMA.16816.F32 R88, R40, R56, RZ ;  /* 0x000000382858723c */ /* 0x004fd800000018ff */
[----:B------:R-:W-:Y:S06]  /*12e0*/  HMMA.16816.F32 R72, R44, R74, R84 ;  /* 0x0000004a2c48723c */ /* 0x000fec0000001854 */
[----:B------:R-:W-:Y:S06]  /*12f0*/  HMMA.16816.F32 R84, R40, R52, RZ ;  /* 0x000000342854723c */ /* 0x000fec00000018ff */
[----:B------:R-:W-:Y:S06]  /*1300*/  HMMA.16816.F32 R76, R44, R78, R80 ;  /* 0x0000004e2c4c723c */ /* 0x000fec0000001850 */
[C---:B------:R-:W-:Y:S06]  /*1310*/  HMMA.16816.F32 R80, R40.reuse, R48, RZ ;  /* 0x000000302850723c */ /* 0x040fec00000018ff */
[C---:B---3--:R-:W-:Y:S06]  /*1320*/  HMMA.16816.F32 R92, R40.reuse, R60, RZ ;  /* 0x0000003c285c723c */ /* 0x048fec00000018ff */
[C---:B----4-:R-:W-:Y:S06]  /*1330*/  HMMA.16816.F32 R96, R40.reuse, R64, RZ ;  /* 0x000000402860723c */ /* 0x050fec00000018ff */
[----:B-----5:R-:W-:Y:S01]  /*1340*/  HMMA.16816.F32 R40, R40, R68, RZ ;  /* 0x000000442828723c */ /* 0x020fe200000018ff */
[----:B------:R-:W-:-:S05]  /*1350*/  IMAD.WIDE R64, R10, 0x2, R128 ;  /* 0x000000020a407825 */ /* 0x000fca00078e0280 */
[C---:B------:R-:W-:Y:S01]  /*1360*/  HMMA.16816.F32 R84, R44.reuse, R54, R84 ;  /* 0x000000362c54723c */ /* 0x040fe20000001854 */
[C---:B------:R-:W-:Y:S01]  /*1370*/  IMAD.WIDE R56, R10.reuse, 0x2, R122 ;  /* 0x000000020a387825 */ /* 0x040fe200078e027a */
[----:B------:R-:W2:Y:S05]  /*1380*/  LDG.E.U16 R49, desc[UR10][R64.64] ;  /* 0x0000000a40317981 */ /* 0x000eaa000c1e1500 */
[C---:B------:R-:W-:Y:S01]  /*1390*/  IMAD.WIDE R54, R10.reuse, 0x2, R132 ;  /* 0x000000020a367825 */ /* 0x040fe200078e0284 */
[C---:B------:R-:W-:Y:S06]  /*13a0*/  HMMA.16816.F32 R80, R44.reuse, R50, R80 ;  /* 0x000000322c50723c */ /* 0x040fec0000001850 */
[----:B------:R-:W-:Y:S01]  /*13b0*/  HMMA.16816.F32 R88, R44, R58, R88 ;  /* 0x0000003a2c58723c */ /* 0x000fe20000001858 */
[----:B------:R0:W3:Y:S01]  /*13c0*/  LDG.E.U16 R48, desc[UR10][R54.64] ;  /* 0x0000000a36307981 */ /* 0x0000e2000c1e1500 */
[----:B------:R-:W-:-:S04]  /*13d0*/  IMAD.WIDE R52, R10, 0x2, R124 ;  /* 0x000000020a347825 */ /* 0x000fc800078e027c */
[C---:B------:R-:W-:Y:S06]  /*13e0*/  HMMA.16816.F32 R92, R44.reuse, R62, R92 ;  /* 0x0000003e2c5c723c */ /* 0x040fec000000185c */
[C---:B------:R-:W-:Y:S01]  /*13f0*/  HMMA.16816.F32 R96, R44.reuse, R66, R96 ;  /* 0x000000422c60723c */ /* 0x040fe20000001860 */
[C---:B------:R-:W-:Y:S01]  /*1400*/  IMAD.WIDE R62, R10.reuse, 0x2, R130 ;  /* 0x000000020a3e7825 */ /* 0x040fe200078e0282 */
[----:B------:R1:W4:Y:S04]  /*1410*/  LDG.E.U16 R67, desc[UR10][R56.64] ;  /* 0x0000000a38437981 */ /* 0x000328000c1e1500 */
[----:B------:R-:W-:Y:S01]  /*1420*/  HMMA.16816.F32 R44, R44, R70, R40 ;  /* 0x000000462c2c723c */ /* 0x000fe20000001828 */
[C---:B0-----:R-:W-:Y:S01]  /*1430*/  IMAD.WIDE R54, R10.reuse, 0x2, R110 ;  /* 0x000000020a367825 */ /* 0x041fe200078e026e */
[----:B------:R-:W5:Y:S03]  /*1440*/  LDG.E.U16 R51, desc[UR10][R62.64] ;  /* 0x0000000a3e337981 */ /* 0x000f66000c1e1500 */
[C---:B------:R-:W-:Y:S01]  /*1450*/  IMAD.WIDE R60, R10.reuse, 0x2, R126 ;  /* 0x000000020a3c7825 */ /* 0x040fe200078e027e */
[----:B------:R-:W2:Y:S03]  /*1460*/  LDG.E.U16 R52, desc[UR10][R52.64] ;  /* 0x0000000a34347981 */ /* 0x000ea6000c1e1500 */
[C---:B------:R-:W-:Y:S01]  /*1470*/  IMAD.WIDE R42, R10.reuse, 0x2, R120 ;  /* 0x000000020a2a7825 */ /* 0x040fe200078e0278 */
[----:B------:R-:W4:Y:S03]  /*1480*/  LDG.E.U16 R54, desc[UR10][R54.64] ;  /* 0x0000000a36367981 */ /* 0x000f26000c1e1500 */
[C---:B------:R-:W-:Y:S01]  /*1490*/  IMAD.WIDE R40, R10.reuse, 0x2, R22 ;  /* 0x000000020a287825 */ /* 0x040fe200078e0216 */
[----:B------:R0:W5:Y:S03]  /*14a0*/  LDG.E.U16 R63, desc[UR10][R42.64] ;  /* 0x0000000a2a3f7981 */ /* 0x000166000c1e1500 */
[C---:B------:R-:W-:Y:S01]  /*14b0*/  IMAD.WIDE R58, R10.reuse, 0x2, R116 ;  /* 0x000000020a3a7825 */ /* 0x040fe200078e0274 */
[----:B------:R0:W5:Y:S03]  /*14c0*/  LDG.E.U16 R62, desc[UR10][R40.64] ;  /* 0x0000000a283e7981 */ /* 0x000166000c1e1500 */
[C---:B------:R-:W-:Y:S01]  /*14d0*/  IMAD.WIDE R70, R10.reuse, 0x2, R108 ;  /* 0x000000020a467825 */ /* 0x040fe200078e026c */
[----:B------:R-:W5:Y:S03]  /*14e0*/  LDG.E.U16 R50, desc[UR10][R60.64] ;  /* 0x0000000a3c327981 */ /* 0x000f66000c1e1500 */
[C---:B------:R-:W-:Y:S01]  /*14f0*/  IMAD.WIDE R64, R10.reuse, 0x2, R100 ;  /* 0x000000020a407825 */ /* 0x040fe200078e0264 */
[----:B------:R0:W5:Y:S03]  /*1500*/  LDG.E.U16 R53, desc[UR10][R70.64] ;  /* 0x0000000a46357981 */ /* 0x000166000c1e1500 */
[C---:B------:R-:W-:Y:S01]  /*1510*/  IMAD.WIDE R68, R10.reuse, 0x2, R104 ;  /* 0x000000020a447825 */ /* 0x040fe200078e0268 */
[----:B------:R-:W5:Y:S03]  /*1520*/  LDG.E.U16 R55, desc[UR10][R64.64] ;  /* 0x0000000a40377981 */ /* 0x000f66000c1e1500 */
[C---:B-1----:R-:W-:Y:S01]  /*1530*/  IMAD.WIDE R56, R10.reuse, 0x2, R118 ;  /* 0x000000020a387825 */ /* 0x042fe200078e0276 */
[----:B------:R-:W5:Y:S03]  /*1540*/  LDG.E.U16 R59, desc[UR10][R58.64] ;  /* 0x0000000a3a3b7981 */ /* 0x000f66000c1e1500 */
[C---:B0-----:R-:W-:Y:S01]  /*1550*/  IMAD.WIDE R42, R10.reuse, 0x2, R112 ;  /* 0x000000020a2a7825 */ /* 0x041fe200078e0270 */
[----:B------:R-:W5:Y:S03]  /*1560*/  LDG.E.U16 R61, desc[UR10][R68.64] ;  /* 0x0000000a443d7981 */ /* 0x000f66000c1e1500 */
[----:B------:R-:W-:Y:S01]  /*1570*/  IMAD.WIDE R40, R10, 0x2, R102 ;  /* 0x000000020a287825 */ /* 0x000fe200078e0266 */
[----:B------:R-:W5:Y:S04]  /*1580*/  LDG.E.U16 R66, desc[UR10][R56.64] ;  /* 0x0000000a38427981 */ /* 0x000f68000c1e1500 */
[----:B------:R-:W5:Y:S04]  /*1590*/  LDG.E.U16 R58, desc[UR10][R42.64] ;  /* 0x0000000a2a3a7981 */ /* 0x000f68000c1e1500 */
[----:B------:R0:W5:Y:S01]  /*15a0*/  LDG.E.U16 R60, desc[UR10][R40.64] ;  /* 0x0000000a283c7981 */ /* 0x000162000c1e1500 */
[----:B------:R-:W-:Y:S01]  /*15b0*/  FMUL R21, R72, UR5 ;  /* 0x0000000548157c20 */ /* 0x000fe20008400000 */
[----:B------:R-:W-:Y:S01]  /*15c0*/  FMUL R107, R73, UR5 ;  /* 0x00000005496b7c20 */ /* 0x000fe20008400000 */
[----:B------:R-:W-:Y:S04]  /*15d0*/  BAR.SYNC.DEFER_BLOCKING 0x0 ;  /* 0x0000000000007b1d */ /* 0x000fe80000010000 */
[----:B------:R-:W-:Y:S01]  /*15e0*/  FMNMX R70, R21, R107, !PT ;  /* 0x0000006b15467209 */ /* 0x000fe20007800000 */
[----:B------:R-:W-:-:S05]  /*15f0*/  FMUL R21, R76, UR5 ;  /* 0x000000054c157c20 */ /* 0x000fca0008400000 */
[----:B------:R-:W-:Y:S01]  /*1600*/  FMNMX R70, R21, R70, !PT ;  /* 0x0000004615467209 */ /* 0x000fe20007800000 */
[----:B------:R-:W-:-:S05]  /*1610*/  FMUL R21, R77, UR5 ;  /* 0x000000054d157c20 */ /* 0x000fca0008400000 */
[----:B------:R-:W-:Y:S01]  /*1620*/  FMNMX R70, R21, R70, !PT ;  /* 0x0000004615467209 */ /* 0x000fe20007800000 */
[----:B------:R-:W-:-:S05]  /*1630*/  FMUL R21, R80, UR5 ;  /* 0x0000000550157c20 */ /* 0x000fca0008400000 */
[----:B------:R-:W-:Y:S01]  /*1640*/  FMNMX R70, R21, R70, !PT ;  /* 0x0000004615467209 */ /* 0x000fe20007800000 */
[----:B------:R-:W-:Y:S01]  /*1650*/  FMUL R21, R81, UR5 ;  /* 0x0000000551157c20 */ /* 0x000fe20008400000 */
[----:B0-----:R-:W-:-:S04]  /*1660*/  FMUL R40, R84, UR5 ;  /* 0x0000000554287c20 */ /* 0x001fc80008400000 */
[----:B------:R-:W-:-:S04]  /*1670*/  FMNMX R21, R21, R70, !PT ;  /* 0x0000004615157209 */ /* 0x000fc80007800000 */
[----:B------:R-:W-:Y:S01]  /*1680*/  FMNMX R21, R40, R21, !PT ;  /* 0x0000001528157209 */ /* 0x000fe20007800000 */
[----:B------:R-:W-:-:S05]  /*1690*/  FMUL R40, R85, UR5 ;  /* 0x0000000555287c20 */ /* 0x000fca0008400000 */
        /* <DEDUP_REMOVED lines=18> */
[----:B------:R-:W-:-:S05]  /*17c0*/  FMUL R40, R75, UR5 ;  /* 0x000000054b287c20 */ /* 0x000fca0008400000 */
[----:B------:R-:W-:Y:S01]  /*17d0*/  FMNMX R40, R21, R40, !PT ;  /* 0x0000002815287209 */ /* 0x000fe20007800000 */
[----:B------:R-:W-:-:S05]  /*17e0*/  FMUL R21, R78, UR5 ;  /* 0x000000054e157c20 */ /* 0x000fca0008400000 */
[----:B------:R-:W-:Y:S01]  /*17f0*/  FMNMX R40, R21, R40, !PT ;  /* 0x0000002815287209 */ /* 0x000fe20007800000 */
[----:B------:R-:W-:-:S05]  /*1800*/  FMUL R21, R79, UR5 ;  /* 0x000000054f157c20 */ /* 0x000fca0008400000 */
[----:B------:R-:W-:Y:S01]  /*1810*/  FMNMX R21, R21, R40, !PT ;  /* 0x0000002815157209 */ /* 0x000fe20007800000 */
[----:B------:R-:W-:Y:S01]  /*1820*/  FMUL R40, R82, UR5 ;  /* 0x0000000552287c20 */ /* 0x000fe20008400000 */
[----:B------:R-:W0:Y:S04]  /*1830*/  SHFL.BFLY PT, R42, R41, 0x2, 0x1f ;  /* 0x0c401f00292a7f89 */ /* 0x000e2800000e0000 */
        /* <DEDUP_REMOVED lines=8> */
[----:B0-----:R-:W-:-:S04]  /*18c0*/  FMNMX R42, R41, R42, !PT ;  /* 0x0000002a292a7209 */ /* 0x001fc80007800000 */
        /* <DEDUP_REMOVED lines=16> */
[----:B------:R-:W-:-:S05]  /*19d0*/  FMNMX R40, R40, R41, !PT ;  /* 0x0000002928287209 */ /* 0x000fca0007800000 */
[----:B------:R-:W0:Y:S02]  /*19e0*/  SHFL.BFLY PT, R43, R40, 0x2, 0x1f ;  /* 0x0c401f00282b7f89 */ /* 0x000e2400000e0000 */
[----:B0-----:R-:W-:-:S05]  /*19f0*/  FMNMX R43, R40, R43, !PT ;  /* 0x0000002b282b7209 */ /* 0x001fca0007800000 */
[----:B------:R-:W0:Y:S01]  /*1a00*/  SHFL.BFLY PT, R70, R43, 0x1, 0x1f ;  /* 0x0c201f002b467f89 */ /* 0x000e2200000e0000 */
[----:B------:R-:W-:-:S05]  /*1a10*/  FMNMX R21, R21, R114, !PT ;  /* 0x0000007215157209 */ /* 0x000fca0007800000 */
[--C-:B------:R-:W-:Y:S01]  /*1a20*/  FFMA R44, R44, UR5, -R21.reuse ;  /* 0x000000052c2c7c23 */ /* 0x100fe20008000815 */
[--C-:B------:R-:W-:Y:S01]  /*1a30*/  FFMA R72, R72, UR5, -R21.reuse ;  /* 0x0000000548487c23 */ /* 0x100fe20008000815 */
[--C-:B------:R-:W-:Y:S01]  /*1a40*/  FFMA R73, R73, UR5, -R21.reuse ;  /* 0x0000000549497c23 */ /* 0x100fe20008000815 */
[----:B------:R-:W-:Y:S01]  /*1a50*/  FFMA R81, R81, UR5, -R21 ;  /* 0x0000000551517c23 */ /* 0x000fe20008000815 */
[----:B------:R-:W-:Y:S01]  /*1a60*/  FMUL R42, R44, 1.4426950216293334961 ;  /* 0x3fb8aa3b2c2a7820 */ /* 0x000fe20000400000 */
[----:B---3--:R1:W-:Y:S01]  /*1a70*/  STS.U16 [R3+UR6], R48 ;  /* 0x0000003003007988 */ /* 0x0083e20008000406 */
[----:B0-----:R-:W-:-:S04]  /*1a80*/  FMNMX R43, R43, R70, !PT ;  /* 0x000000462b2b7209 */ /* 0x001fc80007800000 */
[----:B------:R-:W-:Y:S01]  /*1a90*/  FMNMX R43, R43, R106, !PT ;  /* 0x0000006a2b2b7209 */ /* 0x000fe20007800000 */
[--C-:B------:R-:W-:Y:S01]  /*1aa0*/  FFMA R76, R76, UR5, -R21.reuse ;  /* 0x000000054c4c7c23 */ /* 0x100fe20008000815 */
[----:B------:R-:W-:Y:S01]  /*1ab0*/  FFMA R77, R77, UR5, -R21 ;  /* 0x000000054d4d7c23 */ /* 0x000fe20008000815 */
[----:B------:R-:W-:Y:S01]  /*1ac0*/  FADD R44, -R21, R114 ;  /* 0x00000072152c7221 */ /* 0x000fe20000000100 */
[----:B--2---:R-:W-:Y:S04]  /*1ad0*/  STS.U16 [R3+UR6+0x400], R52 ;  /* 0x0004003403007988 */ /* 0x004fe80008000406 */
[----:B----4-:R-:W-:Y:S04]  /*1ae0*/  STS.U16 [R3+UR6+0xc00], R54 ;  /* 0x000c003603007988 */ /* 0x010fe80008000406 */
[----:B-----5:R-:W-:Y:S04]  /*1af0*/  STS.U16 [R3+UR6+0x800], R62 ;  /* 0x0008003e03007988 */ /* 0x020fe80008000406 */
        /* <DEDUP_REMOVED lines=9> */
[----:B------:R0:W-:Y:S04]  /*1b90*/  STS.U16 [R15+UR6+0x700], R66 ;  /* 0x000700420f007988 */ /* 0x0001e80008000406 */
[----:B------:R2:W-:Y:S04]  /*1ba0*/  STS.U16 [R15+UR6+0xb00], R58 ;  /* 0x000b003a0f007988 */ /* 0x0005e80008000406 */
[----:B------:R-:W-:Y:S01]  /*1bb0*/  STS.U16 [R15+UR6+0xf00], R60 ;  /* 0x000f003c0f007988 */ /* 0x000fe20008000406 */
[----:B------:R-:W-:Y:S01]  /*1bc0*/  BAR.SYNC.DEFER_BLOCKING 0x0 ;  /* 0x0000000000007b1d */ /* 0x000fe20000010000 */
[----:B------:R-:W-:Y:S01]  /*1bd0*/  FMUL R56, R72, 1.4426950216293334961 ;  /* 0x3fb8aa3b48387820 */ /* 0x000fe20000400000 */
[----:B------:R-:W-:Y:S01]  /*1be0*/  FMUL R57, R73, 1.4426950216293334961 ;  /* 0x3fb8aa3b49397820 */ /* 0x000fe20000400000 */
[--C-:B------:R-:W-:Y:S01]  /*1bf0*/  FFMA R74, R74, UR5, -R43.reuse ;  /* 0x000000054a4a7c23 */ /* 0x100fe2000800082b */
[--C-:B------:R-:W-:Y:S01]  /*1c00*/  FFMA R75, R75, UR5, -R43.reuse ;  /* 0x000000054b4b7c23 */ /* 0x100fe2000800082b */
[----:B------:R-:W-:Y:S01]  /*1c10*/  FMUL R69, R81, 1.4426950216293334961 ;  /* 0x3fb8aa3b51457820 */ /* 0x000fe20000400000 */
[----:B------:R-:W-:Y:S01]  /*1c20*/  FMUL R65, R76, 1.4426950216293334961 ;  /* 0x3fb8aa3b4c417820 */ /* 0x000fe20000400000 */
[----:B------:R-:W-:Y:S01]  /*1c30*/  FMUL R64, R77, 1.4426950216293334961 ;  /* 0x3fb8aa3b4d407820 */ /* 0x000fe20000400000 */
[----:B------:R-:W-:Y:S01]  /*1c40*/  FMUL R81, R44, 1.4426950216293334961 ;  /* 0x3fb8aa3b2c517820 */ /* 0x000fe20000400000 */
[----:B------:R-:W-:Y:S01]  /*1c50*/  FMUL R44, R74, 1.4426950216293334961 ;  /* 0x3fb8aa3b4a2c7820 */ /* 0x000fe20000400000 */
[----:B------:R-:W-:Y:S01]  /*1c60*/  FMUL R73, R75, 1.4426950216293334961 ;  /* 0x3fb8aa3b4b497820 */ /* 0x000fe20000400000 */
[--C-:B------:R-:W-:Y:S01]  /*1c70*/  FFMA R78, R78, UR5, -R43.reuse ;  /* 0x000000054e4e7c23 */ /* 0x100fe2000800082b */
[----:B------:R-:W-:Y:S01]  /*1c80*/  FFMA R79, R79, UR5, -R43 ;  /* 0x000000054f4f7c23 */ /* 0x000fe2000800082b */
[----:B------:R-:W-:Y:S02]  /*1c90*/  MUFU.EX2 R56, R56 ;  /* 0x0000003800387308 */ /* 0x000fe40000000800 */
[----:B------:R-:W-:Y:S01]  /*1ca0*/  FMUL R77, R78, 1.4426950216293334961 ;  /* 0x3fb8aa3b4e4d7820 */ /* 0x000fe20000400000 */
[----:B------:R-:W-:-:S05]  /*1cb0*/  FMUL R76, R79, 1.4426950216293334961 ;  /* 0x3fb8aa3b4f4c7820 */ /* 0x000fca0000400000 */
[----:B------:R-:W0:Y:S01]  /*1cc0*/  MUFU.EX2 R57, R57 ;  /* 0x0000003900397308 */ /* 0x000e220000000800 */
[----:B------:R-:W-:Y:S01]  /*1cd0*/  FFMA R83, R83, UR5, -R43 ;  /* 0x0000000553537c23 */ /* 0x000fe2000800082b */
[----:B-1----:R-:W-:Y:S01]  /*1ce0*/  FADD R48, -R43, R106 ;  /* 0x0000006a2b307221 */ /* 0x002fe20000000100 */
[----:B------:R-:W-:Y:S04]  /*1cf0*/  LDSM.16.M88.4 R52, [R17+UR6] ;  /* 0x000000061134783b */ /* 0x000fe80008000200 */
[----:B------:R-:W-:Y:S01]  /*1d00*/  LDSM.16.M88.4 R60, [R17+UR6+0x800] ;  /* 0x00080006113c783b */ /* 0x000fe20008000200 */
[----:B------:R-:W-:Y:S01]  /*1d10*/  MUFU.EX2 R65, R65 ;  /* 0x0000004100417308 */ /* 0x000fe20000000800 */
[----:B------:R-:W-:-:S07]  /*1d20*/  FMUL R75, R83, 1.4426950216293334961 ;  /* 0x3fb8aa3b534b7820 */ /* 0x000fce0000400000 */
[----:B------:R-:W2:Y:S01]  /*1d30*/  MUFU.EX2 R64, R64 ;  /* 0x0000004000407308 */ /* 0x000ea20000000800 */
[----:B------:R-:W-:Y:S02]  /*1d40*/  FMUL R83, R48, 1.4426950216293334961 ;  /* 0x3fb8aa3b30537820 */ /* 0x000fe40000400000 */
[----:B------:R-:W1:Y:S05]  /*1d50*/  LDSM.16.M88.4 R48, [R17+UR6+0x400] ;  /* 0x000400061130783b */ /* 0x000e6a0008000200 */
[----:B------:R-:W-:Y:S08]  /*1d60*/  MUFU.EX2 R44, R44 ;  /* 0x0000002c002c7308 */ /* 0x000ff00000000800 */
[----:B------:R-:W3:Y:S08]  /*1d70*/  MUFU.EX2 R73, R73 ;  /* 0x0000004900497308 */ /* 0x000ef00000000800 */
[----:B------:R-:W4:Y:S08]  /*1d80*/  MUFU.EX2 R77, R77 ;  /* 0x0000004d004d7308 */ /* 0x000f300000000800 */
[----:B------:R-:W5:Y:S01]  /*1d90*/  MUFU.EX2 R76, R76 ;  /* 0x0000004c004c7308 */ /* 0x000f620000000800 */
[----:B0-----:R-:W-:Y:S01]  /*1da0*/  FADD R66, R56, R57 ;  /* 0x0000003938427221 */ /* 0x001fe20000000000 */
[----:B--2---:R-:W-:Y:S01]  /*1db0*/  F2FP.F16.F32.PACK_AB R58, R64, R65 ;  /* 0x00000041403a723e */ /* 0x004fe200000000ff */
[----:B---3--:R-:W-:-:S02]  /*1dc0*/  FADD R78, R44, R73 ;  /* 0x000000492c4e7221 */ /* 0x008fc40000000000 */
[----:B------:R-:W-:Y:S01]  /*1dd0*/  FADD R65, R65, R66 ;  /* 0x0000004241417221 */ /* 0x000fe20000000000 */
[----:B------:R-:W-:Y:S01]  /*1de0*/  FFMA R80, R80, UR5, -R21 ;  /* 0x0000000550507c23 */ /* 0x000fe20008000815 */
[----:B------:R-:W-:Y:S01]  /*1df0*/  FFMA R82, R82, UR5, -R43 ;  /* 0x0000000552527c23 */ /* 0x000fe2000800082b */
[----:B----4-:R-:W-:Y:S01]  /*1e00*/  FADD R79, R77, R78 ;  /* 0x0000004e4d4f7221 */ /* 0x010fe20000000000 */
[----:B------:R-:W0:Y:S01]  /*1e10*/  MUFU.EX2 R81, R81 ;  /* 0x0000005100517308 */ /* 0x000e220000000800 */
[----:B------:R-:W-:Y:S01]  /*1e20*/  FMUL R68, R80, 1.4426950216293334961 ;  /* 0x3fb8aa3b50447820 */ /* 0x000fe20000400000 */
[----:B------:R-:W-:Y:S01]  /*1e30*/  FMUL R70, R82, 1.4426950216293334961 ;  /* 0x3fb8aa3b52467820 */ /* 0x000fe20000400000 */
[----:B-----5:R-:W-:Y:S01]  /*1e40*/  F2FP.F16.F32.PACK_AB R59, R76, R77 ;  /* 0x0000004d4c3b723e */ /* 0x020fe200000000ff */
[----:B------:R-:W-:-:S04]  /*1e50*/  FADD R77, R64, R65 ;  /* 0x00000041404d7221 */ /* 0x000fc80000000000 */
[----:B------:R-:W2:Y:S01]  /*1e60*/  MUFU.EX2 R83, R83 ;  /* 0x0000005300537308 */ /* 0x000ea20000000800 */
[----:B------:R-:W3:Y:S01]  /*1e70*/  LDSM.16.M88.4 R64, [R17+UR6+0xc00] ;  /* 0x000c00061140783b */ /* 0x000ee20008000200 */
[----:B------:R-:W-:Y:S01]  /*1e80*/  FFMA R84, R84, UR5, -R21 ;  /* 0x0000000554547c23 */ /* 0x000fe20008000815 */
[----:B------:R-:W-:Y:S01]  /*1e90*/  FFMA R86, R86, UR5, -R43 ;  /* 0x0000000556567c23 */ /* 0x000fe2000800082b */
[----:B------:R-:W-:Y:S02]  /*1ea0*/  FFMA R85, R85, UR5, -R21 ;  /* 0x0000000555557c23 */ /* 0x000fe40008000815 */
[----:B------:R-:W-:Y:S02]  /*1eb0*/  FMUL R71, R84, 1.4426950216293334961 ;  /* 0x3fb8aa3b54477820 */ /* 0x000fe40000400000 */
[----:B------:R-:W4:Y:S01]  /*1ec0*/  MUFU.EX2 R68, R68 ;  /* 0x0000004400447308 */ /* 0x000f220000000800 */
[----:B------:R-:W-:Y:S01]  /*1ed0*/  FMUL R74, R86, 1.4426950216293334961 ;  /* 0x3fb8aa3b564a7820 */ /* 0x000fe20000400000 */
[----:B------:R-:W-:Y:S01]  /*1ee0*/  FFMA R87, R87, UR5, -R43 ;  /* 0x0000000557577c23 */ /* 0x000fe2000800082b */
[----:B------:R-:W-:-:S05]  /*1ef0*/  FMUL R72, R85, 1.4426950216293334961 ;  /* 0x3fb8aa3b55487820 */ /* 0x000fca0000400000 */
[----:B------:R-:W5:Y:S01]  /*1f00*/  MUFU.EX2 R70, R70 ;  /* 0x0000004600467308 */ /* 0x000f620000000800 */
[----:B------:R-:W-:Y:S01]  /*1f10*/  FFMA R88, R88, UR5, -R21 ;  /* 0x0000000558587c23 */ /* 0x000fe20008000815 */
[----:B------:R-:W-:Y:S01]  /*1f20*/  FFMA R90, R90, UR5, -R43 ;  /* 0x000000055a5a7c23 */ /* 0x000fe2000800082b */
[----:B------:R-:W-:Y:S01]  /*1f30*/  F2FP.F16.F32.PACK_AB R56, R57, R56 ;  /* 0x000000383938723e */ /* 0x000fe200000000ff */
[----:B------:R-:W-:-:S04]  /*1f40*/  FMUL R87, R87, 1.4426950216293334961 ;  /* 0x3fb8aa3b57577820 */ /* 0x000fc80000400000 */
[----:B------:R-:W3:Y:S01]  /*1f50*/  MUFU.EX2 R69, R69 ;  /* 0x0000004500457308 */ /* 0x000ee20000000800 */
[----:B------:R-:W-:Y:S01]  /*1f60*/  F2FP.F16.F32.PACK_AB R57, R73, R44 ;  /* 0x0000002c4939723e */ /* 0x000fe200000000ff */
[C---:B0-----:R-:W-:Y:S01]  /*1f70*/  FMUL R32, R81.reuse, R32 ;  /* 0x0000002051207220 */ /* 0x041fe20000400000 */
[----:B------:R-:W-:Y:S01]  /*1f80*/  FMUL R33, R81, R33 ;  /* 0x0000002151217220 */ /* 0x000fe20000400000 */
[----:B--2---:R-:W-:-:S04]  /*1f90*/  FMUL R34, R83, R34 ;  /* 0x0000002253227220 */ /* 0x004fc80000400000 */
[----:B------:R-:W0:Y:S01]  /*1fa0*/  MUFU.EX2 R75, R75 ;  /* 0x0000004b004b7308 */ /* 0x000e220000000800 */
[----:B------:R-:W-:Y:S01]  /*1fb0*/  FMUL R35, R83, R35 ;  /* 0x0000002353237220 */ /* 0x000fe20000400000 */
[----:B------:R-:W-:Y:S01]  /*1fc0*/  FMUL R84, R88, 1.4426950216293334961 ;  /* 0x3fb8aa3b58547820 */ /* 0x000fe20000400000 */
[----:B------:R-:W-:Y:S01]  /*1fd0*/  FFMA R89, R89, UR5, -R21 ;  /* 0x0000000559597c23 */ /* 0x000fe20008000815 */
[C---:B------:R-:W-:Y:S01]  /*1fe0*/  FMUL R36, R81.reuse, R36 ;  /* 0x0000002451247220 */ /* 0x040fe20000400000 */
[----:B------:R-:W-:Y:S01]  /*1ff0*/  FMUL R37, R81, R37 ;  /* 0x0000002551257220 */ /* 0x000fe20000400000 */
[C---:B------:R-:W-:Y:S02]  /*2000*/  FMUL R38, R83.reuse, R38 ;  /* 0x0000002653267220 */ /* 0x040fe40000400000 */
[----:B------:R-:W2:Y:S01]  /*2010*/  MUFU.EX2 R71, R71 ;  /* 0x0000004700477308 */ /* 0x000ea20000000800 */
[----:B------:R-:W-:Y:S01]  /*2020*/  FMUL R39, R83, R39 ;  /* 0x0000002753277220 */ /* 0x000fe20000400000 */
[----:B------:R-:W-:Y:S01]  /*2030*/  FMUL R44, R90, 1.4426950216293334961 ;  /* 0x3fb8aa3b5a2c7820 */ /* 0x000fe20000400000 */
[----:B------:R-:W-:-:S05]  /*2040*/  FFMA R91, R91, UR5, -R43 ;  /* 0x000000055b5b7c23 */ /* 0x000fca000800082b */
[----:B------:R-:W2:Y:S01]  /*2050*/  MUFU.EX2 R74, R74 ;  /* 0x0000004a004a7308 */ /* 0x000ea20000000800 */
[----:B------:R-:W-:Y:S01]  /*2060*/  FMUL R85, R89, 1.4426950216293334961 ;  /* 0x3fb8aa3b59557820 */ /* 0x000fe20000400000 */
[----:B------:R-:W-:Y:S01]  /*2070*/  FFMA R92, R92, UR5, -R21 ;  /* 0x000000055c5c7c23 */ /* 0x000fe20008000815 */
[----:B------:R-:W-:Y:S01]  /*2080*/  FADD R79, R76, R79 ;  /* 0x0000004f4c4f7221 */ /* 0x000fe20000000000 */
[----:B------:R-:W-:-:S04]  /*2090*/  FFMA R94, R94, UR5, -R43 ;  /* 0x000000055e5e7c23 */ /* 0x000fc8000800082b */
[----:B------:R-:W2:Y:S01]  /*20a0*/  MUFU.EX2 R72, R72 ;  /* 0x0000004800487308 */ /* 0x000ea20000000800 */
[----:B-1----:R-:W-:Y:S01]  /*20b0*/  HMMA.16816.F32 R32, R56, R48, R32 ;  /* 0x000000303820723c */ /* 0x002fe20000001820 */
[----:B------:R-:W-:-:S06]  /*20c0*/  FMUL R80, R92, 1.4426950216293334961 ;  /* 0x3fb8aa3b5c507820 */ /* 0x000fcc0000400000 */
[----:B------:R1:W2:Y:S01]  /*20d0*/  MUFU.EX2 R73, R87 ;  /* 0x0000005700497308 */ /* 0x0002a20000000800 */
[----:B------:R-:W-:Y:S01]  /*20e0*/  HMMA.16816.F32 R36, R56, R52, R36 ;  /* 0x000000343824723c */ /* 0x000fe20000001824 */
[----:B----4-:R-:W-:Y:S01]  /*20f0*/  FADD R48, R68, R77 ;  /* 0x0000004d44307221 */ /* 0x010fe20000000000 */
[----:B------:R-:W-:Y:S01]  /*2100*/  FFMA R93, R93, UR5, -R21 ;  /* 0x000000055d5d7c23 */ /* 0x000fe20008000815 */
[----:B------:R-:W-:Y:S01]  /*2110*/  FFMA R95, R95, UR5, -R43 ;  /* 0x000000055f5f7c23 */ /* 0x000fe2000800082b */
[----:B------:R-:W-:-:S03]  /*2120*/  FMUL R82, R94, 1.4426950216293334961 ;  /* 0x3fb8aa3b5e527820 */ /* 0x000fc60000400000 */
[----:B------:R-:W4:Y:S01]  /*2130*/  MUFU.EX2 R84, R84 ;  /* 0x0000005400547308 */ /* 0x000f220000000800 */
[----:B-1----:R-:W-:Y:S01]  /*2140*/  FMUL R87, R91, 1.4426950216293334961 ;  /* 0x3fb8aa3b5b577820 */ /* 0x002fe20000400000 */
[----:B-----5:R-:W-:Y:S01]  /*2150*/  FADD R52, R70, R79 ;  /* 0x0000004f46347221 */ /* 0x020fe20000000000 */
[C---:B------:R-:W-:Y:S01]  /*2160*/  FMUL R28, R81.reuse, R28 ;  /* 0x0000001c511c7220 */ /* 0x040fe20000400000 */
[----:B------:R-:W-:Y:S01]  /*2170*/  FMUL R29, R81, R29 ;  /* 0x0000001d511d7220 */ /* 0x000fe20000400000 */
[C---:B------:R-:W-:Y:S01]  /*2180*/  FMUL R30, R83.reuse, R30 ;  /* 0x0000001e531e7220 */ /* 0x040fe20000400000 */
[----:B------:R-:W-:Y:S02]  /*2190*/  FMUL R31, R83, R31 ;  /* 0x0000001f531f7220 */ /* 0x000fe40000400000 */
[----:B------:R-:W1:Y:S01]  /*21a0*/  MUFU.EX2 R44, R44 ;  /* 0x0000002c002c7308 */ /* 0x000e620000000800 */
[----:B---3--:R-:W-:Y:S01]  /*21b0*/  FADD R48, R69, R48 ;  /* 0x0000003045307221 */ /* 0x008fe20000000000 */
[----:B------:R-:W-:Y:S01]  /*21c0*/  FMUL R89, R93, 1.4426950216293334961 ;  /* 0x3fb8aa3b5d597820 */ /* 0x000fe20000400000 */
[----:B------:R-:W-:Y:S01]  /*21d0*/  FFMA R96, R96, UR5, -R21 ;  /* 0x0000000560607c23 */ /* 0x000fe20008000815 */
[----:B0-----:R-:W-:Y:S01]  /*21e0*/  FADD R49, R75, R52 ;  /* 0x000000344b317221 */ /* 0x001fe20000000000 */
[----:B------:R-:W-:-:S03]  /*21f0*/  FFMA R98, R98, UR5, -R43 ;  /* 0x0000000562627c23 */ /* 0x000fc6000800082b */
[----:B------:R-:W0:Y:S01]  /*2200*/  MUFU.EX2 R85, R85 ;  /* 0x0000005500557308 */ /* 0x000e220000000800 */
[----:B------:R-:W-:Y:S01]  /*2210*/  FMUL R91, R95, 1.4426950216293334961 ;  /* 0x3fb8aa3b5f5b7820 */ /* 0x000fe20000400000 */
[C---:B------:R-:W-:Y:S01]  /*2220*/  FMUL R24, R81.reuse, R24 ;  /* 0x0000001851187220 */ /* 0x040fe20000400000 */
[----:B------:R-:W-:Y:S01]  /*2230*/  FMUL R25, R81, R25 ;  /* 0x0000001951197220 */ /* 0x000fe20000400000 */
[----:B------:R-:W-:-:S04]  /*2240*/  FMUL R26, R83, R26 ;  /* 0x0000001a531a7220 */ /* 0x000fc80000400000 */
[----:B------:R-:W3:Y:S01]  /*2250*/  MUFU.EX2 R87, R87 ;  /* 0x0000005700577308 */ /* 0x000ee20000000800 */
[----:B------:R-:W-:Y:S01]  /*2260*/  FMUL R27, R83, R27 ;  /* 0x0000001b531b7220 */ /* 0x000fe20000400000 */
[----:B--2---:R-:W-:Y:S01]  /*2270*/  FADD R53, R71, R48 ;  /* 0x0000003047357221 */ /* 0x004fe20000000000 */
[----:B------:R-:W-:Y:S01]  /*2280*/  FMUL R40, R96, 1.4426950216293334961 ;  /* 0x3fb8aa3b60287820 */ /* 0x000fe20000400000 */
[----:B------:R-:W-:Y:S01]  /*2290*/  FFMA R97, R97, UR5, -R21 ;  /* 0x0000000561617c23 */ /* 0x000fe20008000815 */
[----:B------:R-:W-:Y:S01]  /*22a0*/  F2FP.F16.F32.PACK_AB R68, R69, R68 ;  /* 0x000000444544723e */ /* 0x000fe200000000ff */
[----:B------:R-:W-:Y:S02]  /*22b0*/  HMMA.16816.F32 R28, R56, R60, R28 ;  /* 0x0000003c381c723c */ /* 0x000fe4000000181c */
[----:B------:R-:W2:Y:S01]  /*22c0*/  MUFU.EX2 R80, R80 ;  /* 0x0000005000507308 */ /* 0x000ea20000000800 */
[----:B------:R-:W-:Y:S01]  /*22d0*/  FADD R48, R74, R49 ;  /* 0x000000314a307221 */ /* 0x000fe20000000000 */
[----:B------:R-:W-:Y:S01]  /*22e0*/  F2FP.F16.F32.PACK_AB R69, R75, R70 ;  /* 0x000000464b45723e */ /* 0x000fe200000000ff */
[----:B------:R-:W-:Y:S01]  /*22f0*/  FFMA R99, R99, UR5, -R43 ;  /* 0x0000000563637c23 */ /* 0x000fe2000800082b */
[----:B------:R-:W-:Y:S01]  /*2300*/  F2FP.F16.F32.PACK_AB R70, R72, R71 ;  /* 0x000000474846723e */ /* 0x000fe200000000ff */
[----:B------:R-:W-:-:S03]  /*2310*/  FMUL R60, R98, 1.4426950216293334961 ;  /* 0x3fb8aa3b623c7820 */ /* 0x000fc60000400000 */
[----:B------:R-:W5:Y:S01]  /*2320*/  MUFU.EX2 R82, R82 ;  /* 0x0000005200527308 */ /* 0x000f620000000800 */
[----:B------:R-:W-:Y:S01]  /*2330*/  F2FP.F16.F32.PACK_AB R71, R73, R74 ;  /* 0x0000004a4947723e */ /* 0x000fe200000000ff */
[----:B------:R-:W-:Y:S01]  /*2340*/  FFMA R46, R46, UR5, -R43 ;  /* 0x000000052e2e7c23 */ /* 0x000fe2000800082b */
[----:B------:R-:W-:Y:S01]  /*2350*/  FADD R53, R72, R53 ;  /* 0x0000003548357221 */ /* 0x000fe20000000000 */
[----:B------:R-:W-:Y:S01]  /*2360*/  FMUL R41, R97, 1.4426950216293334961 ;  /* 0x3fb8aa3b61297820 */ /* 0x000fe20000400000 */
[----:B------:R-:W-:Y:S01]  /*2370*/  FADD R73, R73, R48 ;  /* 0x0000003049497221 */ /* 0x000fe20000000000 */
[----:B------:R-:W-:Y:S01]  /*2380*/  FFMA R45, R45, UR5, -R21 ;  /* 0x000000052d2d7c23 */ /* 0x000fe20008000815 */
[----:B------:R-:W-:Y:S01]  /*2390*/  LDSM.16.M88.4 R76, [R16+UR6] ;  /* 0x00000006104c783b */ /* 0x000fe20008000200 */
[----:B------:R-:W5:Y:S01]  /*23a0*/  MUFU.EX2 R89, R89 ;  /* 0x0000005900597308 */ /* 0x000f620000000800 */
[----:B------:R-:W-:Y:S01]  /*23b0*/  HMMA.16816.F32 R56, R56, R64, R24 ;  /* 0x000000403838723c */ /* 0x000fe20000001818 */
[----:B------:R-:W-:Y:S01]  /*23c0*/  FMUL R99, R99, 1.4426950216293334961 ;  /* 0x3fb8aa3b63637820 */ /* 0x000fe20000400000 */
[----:B------:R-:W-:-:S05]  /*23d0*/  FMUL R61, R46, 1.4426950216293334961 ;  /* 0x3fb8aa3b2e3d7820 */ /* 0x000fca0000400000 */
[----:B------:R-:W5:Y:S01]  /*23e0*/  MUFU.EX2 R91, R91 ;  /* 0x0000005b005b7308 */ /* 0x000f620000000800 */
[----:B----4-:R-:W-:Y:S01]  /*23f0*/  FADD R26, R84, R53 ;  /* 0x00000035541a7221 */ /* 0x010fe20000000000 */
[----:B-1----:R-:W-:Y:S01]  /*2400*/  FADD R46, R44, R73 ;  /* 0x000000492c2e7221 */ /* 0x002fe20000000000 */
[----:B------:R-:W-:-:S05]  /*2410*/  FFMA R24, R47, UR5, -R43 ;  /* 0x000000052f187c23 */ /* 0x000fca000800082b */
[----:B------:R-:W1:Y:S01]  /*2420*/  MUFU.EX2 R40, R40 ;  /* 0x0000002800287308 */ /* 0x000e620000000800 */
[----:B0-----:R-:W-:Y:S01]  /*2430*/  FADD R25, R85, R26 ;  /* 0x0000001a55197221 */ /* 0x001fe20000000000 */
[----:B---3--:R-:W-:-:S06]  /*2440*/  FADD R27, R87, R46 ;  /* 0x0000002e571b7221 */ /* 0x008fcc0000000000 */
[----:B------:R-:W0:Y:S01]  /*2450*/  MUFU.EX2 R60, R60 ;  /* 0x0000003c003c7308 */ /* 0x000e220000000800 */
[----:B------:R-:W-:Y:S01]  /*2460*/  FMUL R45, R45, 1.4426950216293334961 ;  /* 0x3fb8aa3b2d2d7820 */ /* 0x000fe20000400000 */
[----:B------:R-:W-:Y:S01]  /*2470*/  FMUL R46, R24, 1.4426950216293334961 ;  /* 0x3fb8aa3b182e7820 */ /* 0x000fe20000400000 */
[----:B--2---:R-:W-:-:S05]  /*2480*/  FADD R24, R80, R25 ;  /* 0x0000001950187221 */ /* 0x004fca0000000000 */
[----:B------:R-:W-:Y:S01]  /*2490*/  MUFU.EX2 R42, R42 ;  /* 0x0000002a002a7308 */ /* 0x000fe20000000800 */
[----:B-----5:R-:W-:Y:S01]  /*24a0*/  FADD R26, R82, R27 ;  /* 0x0000001b521a7221 */ /* 0x020fe20000000000 */
[C---:B------:R-:W-:Y:S01]  /*24b0*/  HMMA.16816.F32 R32, R68.reuse, R50, R32 ;  /* 0x000000324420723c */ /* 0x040fe20000001820 */
[----:B------:R-:W-:Y:S05]  /*24c0*/  LDSM.16.M88.4 R72, [R16+UR6+0x400] ;  /* 0x000400061048783b */ /* 0x000fea0008000200 */
[----:B------:R-:W2:Y:S08]  /*24d0*/  MUFU.EX2 R41, R41 ;  /* 0x0000002900297308 */ /* 0x000eb00000000800 */
[----:B------:R-:W3:Y:S01]  /*24e0*/  MUFU.EX2 R47, R99 ;  /* 0x00000063002f7308 */ /* 0x000ee20000000800 */
[----:B------:R-:W-:Y:S01]  /*24f0*/  FADD R49, R89, R24 ;  /* 0x0000001859317221 */ /* 0x000fe20000000000 */
[----:B------:R-:W-:Y:S01]  /*2500*/  FADD R65, R91, R26 ;  /* 0x0000001a5b417221 */ /* 0x000fe20000000000 */
[----:B------:R-:W-:Y:S01]  /*2510*/  HMMA.16816.F32 R36, R68, R54, R36 ;  /* 0x000000364424723c */ /* 0x000fe20000001824 */
[----:B------:R-:W4:Y:S04]  /*2520*/  LDSM.16.M88.4 R52, [R16+UR6+0x800] ;  /* 0x000800061034783b */ /* 0x000f280008000200 */
[----:B------:R-:W5:Y:S01]  /*2530*/  MUFU.EX2 R61, R61 ;  /* 0x0000003d003d7308 */ /* 0x000f620000000800 */
[----:B-1----:R-:W-:Y:S01]  /*2540*/  FADD R48, R40, R49 ;  /* 0x0000003128307221 */ /* 0x002fe20000000000 */
[----:B0-----:R-:W-:Y:S01]  /*2550*/  FADD R50, R60, R65 ;  /* 0x000000413c327221 */ /* 0x001fe20000000000 */
[----:B------:R-:W-:Y:S05]  /*2560*/  LDSM.16.M88.4 R24, [R16+UR6+0xc00] ;  /* 0x000c00061018783b */ /* 0x000fea0008000200 */
[----:B------:R-:W0:Y:S08]  /*2570*/  MUFU.EX2 R45, R45 ;  /* 0x0000002d002d7308 */ /* 0x000e300000000800 */
[----:B------:R-:W1:Y:S01]  /*2580*/  MUFU.EX2 R46, R46 ;  /* 0x0000002e002e7308 */ /* 0x000e620000000800 */
[----:B--2---:R-:W-:Y:S01]  /*2590*/  FADD R49, R41, R48 ;  /* 0x0000003029317221 */ /* 0x004fe20000000000 */
[----:B---3--:R-:W-:-:S03]  /*25a0*/  FADD R50, R47, R50 ;  /* 0x000000322f327221 */ /* 0x008fc60000000000 */
[----:B------:R-:W-:Y:S01]  /*25b0*/  FADD R48, R42, R49 ;  /* 0x000000312a307221 */ /* 0x000fe20000000000 */
[----:B-----5:R-:W-:Y:S01]  /*25c0*/  FADD R49, R61, R50 ;  /* 0x000000323d317221 */ /* 0x020fe20000000000 */
[----:B------:R-:W-:Y:S07]  /*25d0*/  HMMA.16816.F32 R28, R68, R62, R28 ;  /* 0x0000003e441c723c */ /* 0x000fee000000181c */
[----:B0-----:R-:W-:Y:S01]  /*25e0*/  FADD R63, R45, R48 ;  /* 0x000000302d3f7221 */ /* 0x001fe20000000000 */
[----:B-1----:R-:W-:-:S04]  /*25f0*/  FADD R62, R46, R49 ;  /* 0x000000312e3e7221 */ /* 0x002fc80000000000 */
[----:B------:R-:W0:Y:S04]  /*2600*/  SHFL.BFLY PT, R64, R63, 0x2, 0x1f ;  /* 0x0c401f003f407f89 */ /* 0x000e2800000e0000 */
[----:B------:R-:W1:Y:S01]  /*2610*/  SHFL.BFLY PT, R65, R62, 0x2, 0x1f ;  /* 0x0c401f003e417f89 */ /* 0x000e6200000e0000 */
[----:B------:R-:W-:Y:S01]  /*2620*/  HMMA.16816.F32 R56, R68, R66, R56 ;  /* 0x000000424438723c */ /* 0x000fe20000001838 */
[----:B------:R-:W-:Y:S02]  /*2630*/  F2FP.F16.F32.PACK_AB R48, R85, R84 ;  /* 0x000000545530723e */ /* 0x000fe400000000ff */
[----:B------:R-:W-:Y:S02]  /*2640*/  F2FP.F16.F32.PACK_AB R49, R87, R44 ;  /* 0x0000002c5731723e */ /* 0x000fe400000000ff */
[----:B------:R-:W-:-:S02]  /*2650*/  F2FP.F16.F32.PACK_AB R50, R89, R80 ;  /* 0x000000505932723e */ /* 0x000fc400000000ff */
[----:B------:R-:W-:-:S07]  /*2660*/  F2FP.F16.F32.PACK_AB R51, R91, R82 ;  /* 0x000000525b33723e */ /* 0x000fce00000000ff */
[----:B----4-:R-:W-:Y:S01]  /*2670*/  HMMA.16816.F32 R28, R48, R52, R28 ;  /* 0x00000034301c723c */ /* 0x010fe2000000181c */
[----:B0-----:R-:W-:Y:S01]  /*2680*/  FADD R64, R63, R64 ;  /* 0x000000403f407221 */ /* 0x001fe20000000000 */
[----:B-1----:R-:W-:-:S04]  /*2690*/  FADD R65, R62, R65 ;  /* 0x000000413e417221 */ /* 0x002fc80000000000 */
[----:B------:R-:W0:Y:S01]  /*26a0*/  SHFL.BFLY PT, R53, R64, 0x1, 0x1f ;  /* 0x0c201f0040357f89 */ /* 0x000e2200000e0000 */
[C---:B------:R-:W-:Y:S03]  /*26b0*/  HMMA.16816.F32 R36, R48.reuse, R76, R36 ;  /* 0x0000004c3024723c */ /* 0x040fe60000001824 */
[----:B------:R-:W1:Y:S03]  /*26c0*/  SHFL.BFLY PT, R44, R65, 0x1, 0x1f ;  /* 0x0c201f00412c7f89 */ /* 0x000e6600000e0000 */
[C---:B------:R-:W-:Y:S06]  /*26d0*/  HMMA.16816.F32 R32, R48.reuse, R72, R32 ;  /* 0x000000483020723c */ /* 0x040fec0000001820 */
[----:B------:R-:W-:Y:S01]  /*26e0*/  HMMA.16816.F32 R56, R48, R24, R56 ;  /* 0x000000183038723c */ /* 0x000fe20000001838 */
[----:B------:R-:W-:-:S06]  /*26f0*/  UIADD3 UR4, UR4, 0x40, URZ ;  /* 0x0000004004047890 */ /* 0x000fcc000fffe03f */
[----:B------:R-:W-:Y:S02]  /*2700*/  ISETP.LE.AND P0, PT, R5, UR4, PT ;  /* 0x0000000405007c0c */ /* 0x000fe4000bf03270 */
[----:B------:R-:W-:Y:S02]  /*2710*/  F2FP.F16.F32.PACK_AB R48, R41, R40 ;  /* 0x000000282930723e */ /* 0x000fe400000000ff */
[----:B------:R-:W-:Y:S02]  /*2720*/  F2FP.F16.F32.PACK_AB R49, R47, R60 ;  /* 0x0000003c2f31723e */ /* 0x000fe400000000ff */
[----:B------:R-:W-:Y:S02]  /*2730*/  F2FP.F16.F32.PACK_AB R50, R45, R42 ;  /* 0x0000002a2d32723e */ /* 0x000fe400000000ff */
[----:B------:R-:W-:Y:S01]  /*2740*/  F2FP.F16.F32.PACK_AB R51, R46, R61 ;  /* 0x0000003d2e33723e */ /* 0x000fe200000000ff */
[----:B0-----:R-:W-:Y:S01]  /*2750*/  FADD R64, R64, R53 ;  /* 0x0000003540407221 */ /* 0x001fe20000000000 */
[----:B-1----:R-:W-:Y:S01]  /*2760*/  FADD R44, R65, R44 ;  /* 0x0000002c412c7221 */ /* 0x002fe20000000000 */
[----:B------:R-:W-:Y:S01]  /*2770*/  LEA R10, R13, R10, 0x6 ;  /* 0x0000000a0d0a7211 */ /* 0x000fe200078e30ff */
[----:B------:R-:W-:-:S03]  /*2780*/  IMAD.MOV.U32 R114, RZ, RZ, R21 ;  /* 0x000000ffff727224 */ /* 0x000fc600078e0015 */
[----:B------:R-:W-:Y:S01]  /*2790*/  HMMA.16816.F32 R36, R48, R78, R36 ;  /* 0x0000004e3024723c */ /* 0x000fe20000001824 */
[----:B------:R-:W-:Y:S01]  /*27a0*/  FFMA R12, R81, R12, R64 ;  /* 0x0000000c510c7223 */ /* 0x000fe20000000040 */
[----:B------:R-:W-:Y:S01]  /*27b0*/  FFMA R20, R83, R20, R44 ;  /* 0x0000001453147223 */ /* 0x000fe2000000002c */
[----:B------:R-:W-:-:S03]  /*27c0*/  LEA R18, R11, R18, 0x6 ;  /* 0x000000120b127211 */ /* 0x000fc600078e30ff */
[----:B------:R-:W-:Y:S01]  /*27d0*/  HMMA.16816.F32 R32, R48, R74, R32 ;  /* 0x0000004a3020723c */ /* 0x000fe20000001820 */
[----:B------:R-:W-:-:S05]  /*27e0*/  MOV R106, R43 ;  /* 0x0000002b006a7202 */ /* 0x000fca0000000f00 */
[C---:B------:R-:W-:Y:S06]  /*27f0*/  HMMA.16816.F32 R28, R48.reuse, R54, R28 ;  /* 0x00000036301c723c */ /* 0x040fec000000181c */
[----:B------:R-:W-:Y:S01]  /*2800*/  HMMA.16816.F32 R24, R48, R26, R56 ;  /* 0x0000001a3018723c */ /* 0x000fe20000001838 */
[----:B------:R-:W-:-:S08]  /*2810*/  NOP ;  /* 0x0000000000007918 */ /* 0x000fd00000000000 */
[----:B------:R-:W-:-:S15]  /*2820*/  @!P0 BRA `(.L_x_1) ;  /* 0xffffffe400b08947 */ /* 0x000fde000383ffff */
.L_x_0:
[C---:B------:R-:W-:Y:S01]  /*2830*/  SHF.L.U32 R3, R0.reuse, 0x2, RZ ;  /* 0x0000000200037819 */ /* 0x040fe200000006ff */
[----:B------:R-:W-:Y:S01]  /*2840*/  IMAD.MOV.U32 R16, RZ, RZ, R26 ;  /* 0x000000ffff107224 */ /* 0x000fe200078e001a */
[----:B------:R-:W-:Y:S01]  /*2850*/  LOP3.LUT R7, R7, 0x180, RZ, 0xc0, !PT ;  /* 0x0000018007077812 */ /* 0x000fe200078ec0ff */
[----:B------:R-:W-:Y:S01]  /*2860*/  BAR.SYNC.DEFER_BLOCKING 0x0 ;  /* 0x0000000000007b1d */ /* 0x000fe20000010000 */
[----:B--2---:R-:W-:Y:S02]  /*2870*/  SHF.L.U32 R4, R0, 0x6, RZ ;  /* 0x0000000600047819 */ /* 0x004fe400000006ff */
[----:B------:R-:W-:Y:S01]  /*2880*/  LOP3.LUT R3, R3, 0xb8, RZ, 0xc0, !PT ;  /* 0x000000b803037812 */ /* 0x000fe200078ec0ff */
[C---:B------:R-:W-:Y:S01]  /*2890*/  IMAD R9, R6.reuse, 0x10, R7 ;  /* 0x0000001006097824 */ /* 0x040fe200078e0207 */
[----:B------:R-:W-:Y:S01]  /*28a0*/  MOV R18, R12 ;  /* 0x0000000c00127202 */ /* 0x000fe20000000f00 */
[----:B------:R-:W-:Y:S01]  /*28b0*/  ULDC.64 UR4, c[0x0][0x270] ;  /* 0x00009c0000047ab9 */ /* 0x000fe20000000a00 */
[----:B------:R-:W-:Y:S01]  /*28c0*/  LEA R10, R6, UR6, 0x3 ;  /* 0x00000006060a7c11 */ /* 0x000fe2000f8e18ff */
[----:B------:R-:W-:Y:S01]  /*28d0*/  UIMAD UR4, UR7, UR4, URZ ;  /* 0x00000004070472a4 */ /* 0x000fe2000f8e023f */
[----:B------:R-:W-:Y:S01]  /*28e0*/  LOP3.LUT R6, R3, 0x40, R4, 0xf8, !PT ;  /* 0x0000004003067812 */ /* 0x000fe200078ef804 */
[C---:B------:R-:W-:Y:S01]  /*28f0*/  FMUL R3, R18.reuse, 8388608 ;  /* 0x4b00000012037820 */ /* 0x040fe20000400000 */
[----:B------:R-:W-:Y:S01]  /*2900*/  FSETP.GEU.AND P1, PT, R18, 1.175494350822287508e-38, PT ;  /* 0x008000001200780b */ /* 0x000fe20003f2e000 */
[----:B------:R-:W-:Y:S01]  /*2910*/  FMUL R4, R20, 8388608 ;  /* 0x4b00000014047820 */ /* 0x000fe20000400000 */
[----:B------:R-:W-:Y:S01]  /*2920*/  SHF.R.U32.HI R5, RZ, 0x1, R0 ;  /* 0x00000001ff057819 */ /* 0x000fe20000011600 */
[----:B------:R-:W-:Y:S01]  /*2930*/  USHF.L.U32 UR8, UR4, 0x1, URZ ;  /* 0x0000000104087899 */ /* 0x000fe2000800063f */
[----:B------:R-:W-:-:S02]  /*2940*/  FSEL R41, R3, R18, !P1 ;  /* 0x0000001203297208 */ /* 0x000fc40004800000 */
[----:B------:R-:W-:Y:S02]  /*2950*/  LOP3.LUT R5, R5, 0x4, RZ, 0xc0, !PT ;  /* 0x0000000405057812 */ /* 0x000fe400078ec0ff */
[----:B------:R-:W-:Y:S01]  /*2960*/  FSETP.GEU.AND P2, PT, R20, 1.175494350822287508e-38, PT ;  /* 0x008000001400780b */ /* 0x000fe20003f4e000 */
[----:B------:R-:W-:Y:S01]  /*2970*/  VIADD R3, R41, 0xc0cafb0d ;  /* 0xc0cafb0d29037836 */ /* 0x000fe20000000000 */
[----:B------:R-:W-:Y:S02]  /*2980*/  IADD3 R12, R5, R10, RZ ;  /* 0x0000000a050c7210 */ /* 0x000fe40007ffe0ff */
[----:B------:R-:W-:Y:S02]  /*2990*/  FSEL R40, R4, R20, !P2 ;  /* 0x0000001404287208 */ /* 0x000fe40005000000 */
[----:B------:R-:W-:Y:S02]  /*29a0*/  SHF.R.S32.HI R5, RZ, 0x4, R0 ;  /* 0x00000004ff057819 */ /* 0x000fe40000011400 */
[----:B------:R-:W-:-:S02]  /*29b0*/  LOP3.LUT R4, R3, 0xff800000, RZ, 0xc0, !PT ;  /* 0xff80000003047812 */ /* 0x000fc400078ec0ff */
[----:B------:R-:W-:Y:S02]  /*29c0*/  FSEL R3, RZ, -23, P1 ;  /* 0xc1b80000ff037808 */ /* 0x000fe40000800000 */
[C---:B------:R-:W-:Y:S02]  /*29d0*/  FSETP.GT.AND P1, PT, |R18|.reuse, 8.50705917302346158658e+37, PT ;  /* 0x7e8000001200780b */ /* 0x040fe40003f24200 */
[----:B------:R-:W-:Y:S02]  /*29e0*/  SGXT R5, R5, 0x1 ;  /* 0x000000010505781a */ /* 0x000fe40000000200 */
[----:B------:R-:W-:Y:S02]  /*29f0*/  FSETP.GEU.AND P3, PT, |R18|, 1.175494350822287508e-38, PT ;  /* 0x008000001200780b */ /* 0x000fe40003f6e200 */
[----:B------:R-:W-:Y:S02]  /*2a00*/  SHF.L.U32 R7, R0, 0x7, RZ ;  /* 0x0000000700077819 */ /* 0x000fe400000006ff */
[----:B------:R-:W-:-:S02]  /*2a10*/  LOP3.LUT R10, R9, 0x48, R0, 0x78, !PT ;  /* 0x00000048090a7812 */ /* 0x000fc400078e7800 */
[----:B------:R-:W-:Y:S02]  /*2a20*/  LOP3.LUT R26, R6, 0x240, R5, 0x78, !PT ;  /* 0x00000240061a7812 */ /* 0x000fe400078e7805 */
[----:B------:R-:W-:Y:S01]  /*2a30*/  IADD3 R5, R40, -0x3f3504f3, RZ ;  /* 0xc0cafb0d28057810 */ /* 0x000fe20007ffe0ff */
[----:B------:R-:W-:Y:S01]  /*2a40*/  @P1 FMUL R18, R18, 0.25 ;  /* 0x3e80000012121820 */ /* 0x000fe20000400000 */
[----:B------:R-:W-:Y:S01]  /*2a50*/  MOV R14, R27 ;  /* 0x0000001b000e7202 */ /* 0x000fe20000000f00 */
[----:B------:R-:W-:Y:S01]  /*2a60*/  @P1 FMUL R24, R24, 0.25 ;  /* 0x3e80000018181820 */ /* 0x000fe20000400000 */
[----:B------:R-:W-:Y:S01]  /*2a70*/  FSETP.GT.AND P0, PT, |R20|, 8.50705917302346158658e+37, PT ;  /* 0x7e8000001400780b */ /* 0x000fe20003f04200 */
[----:B------:R-:W-:Y:S01]  /*2a80*/  @!P3 FMUL R18, R18, 16777216 ;  /* 0x4b8000001212b820 */ /* 0x000fe20000400000 */
[----:B------:R-:W-:Y:S01]  /*2a90*/  LOP3.LUT R27, R10, 0x600, R7, 0xf8, !PT ;  /* 0x000006000a1b7812 */ /* 0x000fe200078ef807 */
[----:B------:R-:W-:Y:S01]  /*2aa0*/  @!P3 FMUL R24, R24, 16777216 ;  /* 0x4b8000001818b820 */ /* 0x000fe20000400000 */
[----:B------:R-:W-:Y:S01]  /*2ab0*/  LOP3.LUT R7, R5, 0xff800000, RZ, 0xc0, !PT ;  /* 0xff80000005077812 */ /* 0x000fe200078ec0ff */
[----:B------:R-:W-:Y:S01]  /*2ac0*/  @P1 FMUL R32, R32, 0.25 ;  /* 0x3e80000020201820 */ /* 0x000fe20000400000 */
[----:B------:R-:W-:Y:S01]  /*2ad0*/  FSEL R5, RZ, -23, P2 ;  /* 0xc1b80000ff057808 */ /* 0x000fe20001000000 */
[----:B------:R-:W-:Y:S01]  /*2ae0*/  @P1 FMUL R36, R36, 0.25 ;  /* 0x3e80000024241820 */ /* 0x000fe20000400000 */
[----:B------:R-:W-:Y:S01]  /*2af0*/  FSETP.GEU.AND P2, PT, |R20|, 1.175494350822287508e-38, PT ;  /* 0x008000001400780b */ /* 0x000fe20003f4e200 */
[----:B------:R-:W-:Y:S01]  /*2b00*/  @!P3 FMUL R32, R32, 16777216 ;  /* 0x4b8000002020b820 */ /* 0x000fe20000400000 */
[----:B------:R-:W-:Y:S01]  /*2b10*/  LOP3.LUT R9, R0, 0x10, RZ, 0xc0, !PT ;  /* 0x0000001000097812 */ /* 0x000fe200078ec0ff */
[----:B------:R-:W-:Y:S01]  /*2b20*/  @!P3 FMUL R36, R36, 16777216 ;  /* 0x4b8000002424b820 */ /* 0x000fe20000400000 */
[----:B------:R-:W-:Y:S01]  /*2b30*/  MOV R13, R28 ;  /* 0x0000001c000d7202 */ /* 0x000fe20000000f00 */
[----:B------:R-:W-:Y:S01]  /*2b40*/  @P0 FMUL R20, R20, 0.25 ;  /* 0x3e80000014140820 */ /* 0x000fe20000400000 */
[----:B------:R-:W-:Y:S01]  /*2b50*/  LEA R28, R9, R12, 0x2 ;  /* 0x0000000c091c7211 */ /* 0x000fe200078e10ff */
[----:B------:R-:W-:Y:S01]  /*2b60*/  @P0 FMUL R14, R14, 0.25 ;  /* 0x3e8000000e0e0820 */ /* 0x000fe20000400000 */
[----:B------:R-:W0:Y:S01]  /*2b70*/  MUFU.RCP R12, R18 ;  /* 0x00000012000c7308 */ /* 0x000e220000001000 */
[----:B------:R-:W-:Y:S01]  /*2b80*/  I2FP.F32.S32 R10, R7 ;  /* 0x00000007000a7245 */ /* 0x000fe20000201400 */
[----:B------:R-:W-:Y:S01]  /*2b90*/  @P1 FMUL R13, R13, 0.25 ;  /* 0x3e8000000d0d1820 */ /* 0x000fe20000400000 */
[-C--:B------:R-:W-:Y:S01]  /*2ba0*/  I2FP.F32.S32 R6, R4.reuse ;  /* 0x0000000400067245 */ /* 0x080fe20000201400 */
[----:B------:R-:W-:Y:S01]  /*2bb0*/  @P0 FMUL R16, R16, 0.25 ;  /* 0x3e80000010100820 */ /* 0x000fe20000400000 */
[----:B------:R-:W-:Y:S01]  /*2bc0*/  @!P2 FMUL R20, R20, 16777216 ;  /* 0x4b8000001414a820 */ /* 0x000fe20000400000 */
[----:B------:R-:W-:Y:S01]  /*2bd0*/  FFMA.FTZ R10, R10, 1.1920928955078125e-07, R5 ;  /* 0x340000000a0a7823 */ /* 0x000fe20000010005 */
[----:B------:R-:W-:Y:S01]  /*2be0*/  @!P3 FMUL R13, R13, 16777216 ;  /* 0x4b8000000d0db820 */ /* 0x000fe20000400000 */
[----:B------:R-:W-:Y:S01]  /*2bf0*/  FFMA.FTZ R3, R6, 1.1920928955078125e-07, R3 ;  /* 0x3400000006037823 */ /* 0x000fe20000010003 */
[----:B------:R-:W1:Y:S01]  /*2c00*/  MUFU.RCP R5, R20 ;  /* 0x0000001400057308 */ /* 0x000e620000001000 */
[----:B------:R-:W-:Y:S01]  /*2c10*/  @P0 FMUL R31, R31, 0.25 ;  /* 0x3e8000001f1f0820 */ /* 0x000fe20000400000 */
[----:B------:R-:W-:Y:S01]  /*2c20*/  @P0 FMUL R30, R30, 0.25 ;  /* 0x3e8000001e1e0820 */ /* 0x000fe20000400000 */
[----:B------:R-:W-:Y:S01]  /*2c30*/  @P0 FMUL R35, R35, 0.25 ;  /* 0x3e80000023230820 */ /* 0x000fe20000400000 */
[----:B------:R-:W-:Y:S01]  /*2c40*/  @P0 FMUL R34, R34, 0.25 ;  /* 0x3e80000022220820 */ /* 0x000fe20000400000 */
[----:B------:R-:W-:Y:S01]  /*2c50*/  @P0 FMUL R39, R39, 0.25 ;  /* 0x3e80000027270820 */ /* 0x000fe20000400000 */
[----:B------:R-:W-:Y:S01]  /*2c60*/  @P0 FMUL R38, R38, 0.25 ;  /* 0x3e80000026260820 */ /* 0x000fe20000400000 */
[----:B------:R-:W-:Y:S01]  /*2c70*/  IADD3 R4, R41, -R4, RZ ;  /* 0x8000000429047210 */ /* 0x000fe20007ffe0ff */
[C---:B0-----:R-:W-:Y:S01]  /*2c80*/  FMUL R6, R12.reuse, R24 ;  /* 0x000000180c067220 */ /* 0x041fe20000400000 */
[----:B------:R-:W-:Y:S01]  /*2c90*/  FMUL R13, R12, R13 ;  /* 0x0000000d0c0d7220 */ /* 0x000fe20000400000 */
[----:B------:R-:W-:Y:S01]  /*2ca0*/  MOV R23, R25 ;  /* 0x0000001900177202 */ /* 0x000fe20000000f00 */
[----:B------:R-:W-:-:S02]  /*2cb0*/  IMAD.IADD R7, R40, 0x1, -R7 ;  /* 0x0000000128077824 */ /* 0x000fc400078e0a07 */
[----:B------:R-:W-:Y:S01]  /*2cc0*/  @!P2 FMUL R14, R14, 16777216 ;  /* 0x4b8000000e0ea820 */ /* 0x000fe20000400000 */
[----:B------:R-:W-:Y:S01]  /*2cd0*/  @!P2 FMUL R16, R16, 16777216 ;  /* 0x4b8000001010a820 */ /* 0x000fe20000400000 */
[----:B------:R-:W-:Y:S01]  /*2ce0*/  F2FP.F16.F32.PACK_AB R25, R6, R13 ;  /* 0x0000000d0619723e */ /* 0x000fe200000000ff */
[----:B------:R-:W-:Y:S01]  /*2cf0*/  @!P2 FMUL R31, R31, 16777216 ;  /* 0x4b8000001f1fa820 */ /* 0x000fe20000400000 */
[----:B------:R-:W-:Y:S01]  /*2d00*/  @!P2 FMUL R30, R30, 16777216 ;  /* 0x4b8000001e1ea820 */ /* 0x000fe20000400000 */
[----:B------:R-:W-:Y:S01]  /*2d10*/  @!P2 FMUL R35, R35, 16777216 ;  /* 0x4b8000002323a820 */ /* 0x000fe20000400000 */
[----:B------:R-:W-:Y:S01]  /*2d20*/  @!P2 FMUL R34, R34, 16777216 ;  /* 0x4b8000002222a820 */ /* 0x000fe20000400000 */
[----:B------:R-:W-:Y:S01]  /*2d30*/  @!P2 FMUL R39, R39, 16777216 ;  /* 0x4b8000002727a820 */ /* 0x000fe20000400000 */
[----:B------:R-:W-:Y:S01]  /*2d40*/  @!P2 FMUL R38, R38, 16777216 ;  /* 0x4b8000002626a820 */ /* 0x000fe20000400000 */
[----:B------:R-:W-:Y:S01]  /*2d50*/  MOV R6, 0x3dc6b27f ;  /* 0x3dc6b27f00067802 */ /* 0x000fe20000000f00 */
[----:B------:R-:W-:Y:S01]  /*2d60*/  FADD R4, R4, -1 ;  /* 0xbf80000004047421 */ /* 0x000fe20000000000 */
[----:B------:R-:W-:Y:S01]  /*2d70*/  FADD R7, R7, -1 ;  /* 0xbf80000007077421 */ /* 0x000fe20000000000 */
[C---:B-1----:R-:W-:Y:S01]  /*2d80*/  FMUL R9, R5.reuse, R14 ;  /* 0x0000000e05097220 */ /* 0x042fe20000400000 */
[C---:B------:R-:W-:Y:S01]  /*2d90*/  FMUL R11, R5.reuse, R16 ;  /* 0x00000010050b7220 */ /* 0x040fe20000400000 */
[C---:B------:R-:W-:Y:S01]  /*2da0*/  FMUL R14, R5.reuse, R31 ;  /* 0x0000001f050e7220 */ /* 0x040fe20000400000 */
[C---:B------:R-:W-:Y:S01]  /*2db0*/  FMUL R16, R5.reuse, R30 ;  /* 0x0000001e05107220 */ /* 0x040fe20000400000 */
[C---:B------:R-:W-:Y:S01]  /*2dc0*/  FMUL R15, R5.reuse, R35 ;  /* 0x00000023050f7220 */ /* 0x040fe20000400000 */
[C---:B------:R-:W-:Y:S01]  /*2dd0*/  FMUL R17, R5.reuse, R34 ;  /* 0x0000002205117220 */ /* 0x040fe20000400000 */
[C---:B------:R-:W-:Y:S01]  /*2de0*/  FMUL R20, R5.reuse, R39 ;  /* 0x0000002705147220 */ /* 0x040fe20000400000 */
[----:B------:R-:W-:Y:S01]  /*2df0*/  FMUL R22, R5, R38 ;  /* 0x0000002605167220 */ /* 0x000fe20000400000 */
[-C--:B------:R-:W-:Y:S01]  /*2e00*/  FFMA.FTZ R5, R4, R6.reuse, -0.16845393180847167969 ;  /* 0xbe2c7f3004057423 */ /* 0x080fe20000010006 */
[----:B------:R-:W-:Y:S01]  /*2e10*/  FFMA.FTZ R6, R7, R6, -0.16845393180847167969 ;  /* 0xbe2c7f3007067423 */ /* 0x000fe20000010006 */
[----:B------:R-:W-:Y:S01]  /*2e20*/  @P1 FMUL R23, R23, 0.25 ;  /* 0x3e80000017171820 */ /* 0x000fe20000400000 */
[----:B------:R-:W-:Y:S01]  /*2e30*/  @P1 FMUL R29, R29, 0.25 ;  /* 0x3e8000001d1d1820 */ /* 0x000fe20000400000 */
[----:B------:R-:W-:Y:S01]  /*2e40*/  @P1 FMUL R33, R33, 0.25 ;  /* 0x3e80000021211820 */ /* 0x000fe20000400000 */
[----:B------:R-:W-:Y:S01]  /*2e50*/  FFMA.FTZ R6, R7, R6, 0.1716887056827545166 ;  /* 0x3e2fcf2a07067423 */ /* 0x000fe20000010006 */
[----:B------:R-:W-:Y:S01]  /*2e60*/  @P1 FMUL R37, R37, 0.25 ;  /* 0x3e80000025251820 */ /* 0x000fe20000400000 */
[C---:B------:R-:W-:Y:S01]  /*2e70*/  FMUL R18, R12.reuse, R32 ;  /* 0x000000200c127220 */ /* 0x040fe20000400000 */
[----:B------:R-:W-:Y:S01]  /*2e80*/  FMUL R19, R12, R36 ;  /* 0x000000240c137220 */ /* 0x000fe20000400000 */
[----:B------:R-:W-:Y:S01]  /*2e90*/  @!P3 FMUL R23, R23, 16777216 ;  /* 0x4b8000001717b820 */ /* 0x000fe20000400000 */
[----:B------:R-:W-:Y:S01]  /*2ea0*/  @!P3 FMUL R29, R29, 16777216 ;  /* 0x4b8000001d1db820 */ /* 0x000fe20000400000 */
[----:B------:R-:W-:Y:S01]  /*2eb0*/  FFMA.FTZ R6, R7, R6, -0.17900948226451873779 ;  /* 0xbe374e4307067423 */ /* 0x000fe20000010006 */
[----:B------:R-:W-:Y:S01]  /*2ec0*/  @!P3 FMUL R33, R33, 16777216 ;  /* 0x4b8000002121b820 */ /* 0x000fe20000400000 */
[----:B------:R-:W-:Y:S01]  /*2ed0*/  FFMA.FTZ R5, R4, R5, 0.1716887056827545166 ;  /* 0x3e2fcf2a04057423 */ /* 0x000fe20000010005 */
[----:B------:R-:W-:Y:S01]  /*2ee0*/  @!P3 FMUL R37, R37, 16777216 ;  /* 0x4b8000002525b820 */ /* 0x000fe20000400000 */
[----:B------:R-:W-:Y:S01]  /*2ef0*/  F2FP.F16.F32.PACK_AB R24, R18, R19 ;  /* 0x000000131218723e */ /* 0x000fe200000000ff */
[C---:B------:R-:W-:Y:S01]  /*2f00*/  FFMA.FTZ R6, R7.reuse, R6, 0.20512372255325317383 ;  /* 0x3e520bf407067423 */ /* 0x040fe20000010006 */
[C---:B------:R-:W-:Y:S01]  /*2f10*/  FMUL R13, R12.reuse, R23 ;  /* 0x000000170c0d7220 */ /* 0x040fe20000400000 */
[C---:B------:R-:W-:Y:S01]  /*2f20*/  FMUL R18, R12.reuse, R29 ;  /* 0x0000001d0c127220 */ /* 0x040fe20000400000 */
[----:B------:R-:W-:Y:S01]  /*2f30*/  FMUL R19, R12, R33 ;  /* 0x000000210c137220 */ /* 0x000fe20000400000 */
[----:B------:R-:W-:Y:S01]  /*2f40*/  FFMA.FTZ R5, R4, R5, -0.17900948226451873779 ;  /* 0xbe374e4304057423 */ /* 0x000fe20000010005 */
[----:B------:R-:W-:Y:S01]  /*2f50*/  FMUL R12, R12, R37 ;  /* 0x000000250c0c7220 */ /* 0x000fe20000400000 */
[----:B------:R-:W-:Y:S01]  /*2f60*/  FFMA.FTZ R6, R7, R6, -0.24046532809734344482 ;  /* 0xbe763c8b07067423 */ /* 0x000fe20000010006 */
[----:B------:R-:W-:Y:S01]  /*2f70*/  F2FP.F16.F32.PACK_AB R13, R13, R18 ;  /* 0x000000120d0d723e */ /* 0x000fe200000000ff */
[C---:B------:R-:W-:Y:S01]  /*2f80*/  FFMA.FTZ R5, R4.reuse, R5, 0.20512372255325317383 ;  /* 0x3e520bf404057423 */ /* 0x040fe20000010005 */
[----:B------:R-:W-:Y:S01]  /*2f90*/  F2FP.F16.F32.PACK_AB R23, R11, R16 ;  /* 0x000000100b17723e */ /* 0x000fe200000000ff */
[----:B------:R-:W-:Y:S01]  /*2fa0*/  FFMA.FTZ R6, R7, R6, 0.28857114911079406738 ;  /* 0x3e93bf9907067423 */ /* 0x000fe20000010006 */
[----:B------:R-:W-:Y:S01]  /*2fb0*/  F2FP.F16.F32.PACK_AB R12, R19, R12 ;  /* 0x0000000c130c723e */ /* 0x000fe200000000ff */
[----:B------:R-:W-:Y:S01]  /*2fc0*/  FFMA.FTZ R5, R4, R5, -0.24046532809734344482 ;  /* 0xbe763c8b04057423 */ /* 0x000fe20000010005 */
[----:B------:R-:W-:Y:S01]  /*2fd0*/  F2FP.F16.F32.PACK_AB R22, R17, R22 ;  /* 0x000000161116723e */ /* 0x000fe200000000ff */
[----:B------:R-:W-:Y:S01]  /*2fe0*/  STS.64 [R26+UR6], R24 ;  /* 0x000000181a007988 */ /* 0x000fe20008000a06 */
[----:B------:R-:W-:Y:S01]  /*2ff0*/  F2FP.F16.F32.PACK_AB R17, R9, R14 ;  /* 0x0000000e0911723e */ /* 0x000fe200000000ff */
[----:B------:R-:W-:Y:S01]  /*3000*/  FFMA.FTZ R6, R7, R6, -0.36067417263984680176 ;  /* 0xbeb8aa4907067423 */ /* 0x000fe20000010006 */
[----:B------:R-:W-:Y:S01]  /*3010*/  F2FP.F16.F32.PACK_AB R16, R15, R20 ;  /* 0x000000140f10723e */ /* 0x000fe200000000ff */
[----:B------:R-:W-:Y:S01]  /*3020*/  STS.64 [R26+UR6+0x100], R12 ;  /* 0x0001000c1a007988 */ /* 0x000fe20008000a06 */
[----:B------:R-:W-:Y:S01]  /*3030*/  LOP3.LUT R11, R26, 0x8, RZ, 0x3c, !PT ;  /* 0x000000081a0b7812 */ /* 0x000fe200078e3cff */
[C---:B------:R-:W-:Y:S01]  /*3040*/  FFMA.FTZ R5, R4.reuse, R5, 0.28857114911079406738 ;  /* 0x3e93bf9904057423 */ /* 0x040fe20000010005 */
[----:B------:R-:W-:Y:S01]  /*3050*/  FFMA.FTZ R6, R7, R6, 0.48089820146560668945 ;  /* 0x3ef6384a07067423 */ /* 0x000fe20000010006 */
[----:B------:R-:W0:Y:S01]  /*3060*/  LDC R14, c[0x0][0x278] ;  /* 0x00009e00ff0e7b82 */ /* 0x000e220000000800 */
[----:B------:R-:W-:Y:S01]  /*3070*/  ISETP.GE.U32.AND P1, PT, R41, 0x7f800000, PT ;  /* 0x7f8000002900780c */ /* 0x000fe20003f26070 */
[----:B------:R-:W-:Y:S01]  /*3080*/  STS.64 [R11+UR6+0x400], R22 ;  /* 0x000400160b007988 */ /* 0x000fe20008000a06 */
[----:B------:R-:W-:Y:S01]  /*3090*/  FFMA.FTZ R5, R4, R5, -0.36067417263984680176 ;  /* 0xbeb8aa4904057423 */ /* 0x000fe20000010005 */
[C---:B------:R-:W-:Y:S01]  /*30a0*/  FFMA.FTZ R6, R7.reuse, R6, -0.72134751081466674805 ;  /* 0xbf38aa3b07067423 */ /* 0x040fe20000010006 */
[----:B------:R-:W-:Y:S01]  /*30b0*/  ISETP.GE.U32.AND P3, PT, R40, 0x7f800000, PT ;  /* 0x7f8000002800780c */ /* 0x000fe20003f66070 */
[----:B------:R1:W-:Y:S01]  /*30c0*/  STS.64 [R11+UR6+0x500], R16 ;  /* 0x000500100b007988 */ /* 0x0003e20008000a06 */
[C---:B------:R-:W-:Y:S01]  /*30d0*/  FFMA.FTZ R5, R4.reuse, R5, 0.48089820146560668945 ;  /* 0x3ef6384a04057423 */ /* 0x040fe20000010005 */
[----:B------:R-:W-:Y:S01]  /*30e0*/  FMUL R6, R7, R6 ;  /* 0x0000000607067220 */ /* 0x000fe20000400000 */
[----:B------:R-:W2:Y:S01]  /*30f0*/  LDC.64 R18, c[0x0][0x228] ;  /* 0x00008a00ff127b82 */ /* 0x000ea20000000a00 */
[----:B------:R-:W-:Y:S01]  /*3100*/  FSETP.NEU.AND P0, PT, R41, RZ, PT ;  /* 0x000000ff2900720b */ /* 0x000fe20003f0d000 */
[----:B------:R-:W-:Y:S01]  /*3110*/  FFMA.FTZ R5, R4, R5, -0.72134751081466674805 ;  /* 0xbf38aa3b04057423 */ /* 0x000fe20000010005 */
[----:B------:R-:W-:-:S05]  /*3120*/  FMUL R6, R7, R6 ;  /* 0x0000000607067220 */ /* 0x000fca0000400000 */
[----:B------:R-:W-:Y:S01]  /*3130*/  BAR.SYNC.DEFER_BLOCKING 0x0 ;  /* 0x0000000000007b1d */ /* 0x000fe20000010000 */
[----:B------:R-:W-:Y:S01]  /*3140*/  FSETP.NEU.AND P2, PT, R40, RZ, PT ;  /* 0x000000ff2800720b */ /* 0x000fe20003f4d000 */
[C---:B------:R-:W-:Y:S01]  /*3150*/  FMUL R5, R4.reuse, R5 ;  /* 0x0000000504057220 */ /* 0x040fe20000400000 */
[----:B------:R-:W-:Y:S01]  /*3160*/  FFMA.FTZ R7, R7, 1.4426950216293334961, R6 ;  /* 0x3fb8aa3b07077823 */ /* 0x000fe20000010006 */
[----:B------:R-:W-:Y:S02]  /*3170*/  LOP3.LUT R6, R27, 0x8, RZ, 0x3c, !PT ;  /* 0x000000081b067812 */ /* 0x000fe400078e3cff */
[----:B------:R-:W-:Y:S01]  /*3180*/  FMUL R5, R4, R5 ;  /* 0x0000000504057220 */ /* 0x000fe20000400000 */
[----:B-1----:R-:W-:Y:S01]  /*3190*/  LEA.HI R17, R0, 0x1c, RZ, 0x1b ;  /* 0x0000001c00117811 */ /* 0x002fe200078fd8ff */
[----:B------:R-:W-:Y:S01]  /*31a0*/  FADD R9, R10, R7 ;  /* 0x000000070a097221 */ /* 0x000fe20000000000 */
[----:B------:R-:W-:Y:S01]  /*31b0*/  @P3 MOV R11, 0x7f800000 ;  /* 0x7f800000000b3802 */ /* 0x000fe20000000f00 */
[----:B------:R-:W-:Y:S01]  /*31c0*/  FFMA.FTZ R4, R4, 1.4426950216293334961, R5 ;  /* 0x3fb8aa3b04047823 */ /* 0x000fe20000010005 */
[----:B------:R-:W-:Y:S01]  /*31d0*/  SHF.R.U32.HI R5, RZ, 0x5, R0 ;  /* 0x00000005ff057819 */ /* 0x000fe20000011600 */
[----:B0-----:R-:W-:Y:S01]  /*31e0*/  IMAD R17, R17, R14, RZ ;  /* 0x0000000e11117224 */ /* 0x001fe200078e02ff */
[----:B------:R-:W-:Y:S01]  /*31f0*/  LOP3.LUT R8, R8, 0x78, RZ, 0xc0, !PT ;  /* 0x0000007808087812 */ /* 0x000fe200078ec0ff */
[----:B------:R-:W-:Y:S01]  /*3200*/  FADD R3, R3, R4 ;  /* 0x0000000403037221 */ /* 0x000fe20000000000 */
[----:B------:R-:W-:Y:S01]  /*3210*/  @P1 MOV R4, 0x7f800000 ;  /* 0x7f80000000041802 */ /* 0x000fe20000000f00 */
[----:B------:R-:W-:Y:S01]  /*3220*/  @P3 FFMA.FTZ R9, R40, R11, +INF ;  /* 0x7f80000028093423 */ /* 0x000fe2000001000b */
[----:B------:R-:W-:Y:S01]  /*3230*/  SGXT.U32 R5, R5, 0x2 ;  /* 0x000000020505781a */ /* 0x000fe20000000000 */
[----:B------:R-:W0:Y:S02]  /*3240*/  LDC.64 R30, c[0x0][0x230] ;  /* 0x00008c00ff1e7b82 */ /* 0x000e240000000a00 */
[----:B------:R-:W-:Y:S01]  /*3250*/  @P1 FFMA.FTZ R3, R41, R4, +INF ;  /* 0x7f80000029031423 */ /* 0x000fe20000010004 */
[----:B------:R-:W-:Y:S01]  /*3260*/  LOP3.LUT P1, RZ, R0, 0x60, RZ, 0xc0, !PT ;  /* 0x0000006000ff7812 */ /* 0x000fe2000782c0ff */
[----:B------:R-:W-:Y:S01]  /*3270*/  IMAD R0, R5, R14, RZ ;  /* 0x0000000e05007224 */ /* 0x000fe200078e02ff */
[----:B------:R-:W1:Y:S01]  /*3280*/  LDS.64 R26, [R27+UR6] ;  /* 0x000000061b1a7984 */ /* 0x000e620008000a00 */
[----:B------:R-:W-:Y:S01]  /*3290*/  IMAD R4, R2, UR5, RZ ;  /* 0x0000000502047c24 */ /* 0x000fe2000f8e02ff */
[----:B------:R-:W-:-:S02]  /*32a0*/  UIMAD.WIDE UR4, UR4, 0x2, URZ ;  /* 0x00000002040478a5 */ /* 0x000fc4000f8e023f */
[----:B------:R-:W-:Y:S01]  /*32b0*/  LEA R7, R14, R0, 0x2 ;  /* 0x000000000e077211 */ /* 0x000fe200078e10ff */
[----:B------:R3:W4:Y:S01]  /*32c0*/  LDS.64 R24, [R6+UR6] ;  /* 0x0000000606187984 */ /* 0x0007220008000a00 */
[----:B------:R-:W-:Y:S02]  /*32d0*/  IMAD.SHL.U32 R5, R4, 0x2, RZ ;  /* 0x0000000204057824 */ /* 0x000fe400078e00ff */
[----:B------:R-:W-:Y:S01]  /*32e0*/  LEA R11, R14, R7, 0x2 ;  /* 0x000000070e0b7211 */ /* 0x000fe200078e10ff */
[----:B------:R-:W-:Y:S01]  /*32f0*/  IMAD.HI R4, R4, 0x2, RZ ;  /* 0x0000000204047827 */ /* 0x000fe200078e02ff */
[----:B------:R-:W-:Y:S01]  /*3300*/  ULDC UR4, c[0x0][0x27c] ;  /* 0x00009f0000047ab9 */ /* 0x000fe20000000800 */
[----:B--2---:R-:W-:Y:S01]  /*3310*/  IADD3 R18, P3, P4, R5, UR8, R18 ;  /* 0x0000000805127c10 */ /* 0x004fe2000fc7e012 */
[----:B------:R-:W-:Y:S01]  /*3320*/  UIMAD UR4, UR7, UR4, URZ ;  /* 0x00000004070472a4 */ /* 0x000fe2000f8e023f */
[----:B------:R-:W-:Y:S02]  /*3330*/  LEA R13, R14, R11, 0x2 ;  /* 0x0000000b0e0d7211 */ /* 0x000fe400078e10ff */
[----:B------:R-:W-:Y:S01]  /*3340*/  IADD3.X R20, R4, UR5, R19, P3, P4 ;  /* 0x0000000504147c10 */ /* 0x000fe20009fe8413 */
[----:B------:R-:W-:Y:S01]  /*3350*/  USHF.L.U32 UR7, UR4, 0x2, URZ ;  /* 0x0000000204077899 */ /* 0x000fe2000800063f */
[-C--:B------:R-:W-:Y:S01]  /*3360*/  LEA R4, P5, R0, R18.reuse, 0x1 ;  /* 0x0000001200047211 */ /* 0x080fe200078a08ff */
[----:B------:R-:W-:Y:S01]  /*3370*/  IMAD R15, R14, 0x4, R13 ;  /* 0x000000040e0f7824 */ /* 0x000fe200078e020d */
[----:B---3--:R-:W-:Y:S01]  /*3380*/  LEA R6, P4, R7, R18, 0x1 ;  /* 0x0000001207067211 */ /* 0x008fe200078808ff */
[----:B------:R-:W-:Y:S01]  /*3390*/  UIMAD.WIDE UR4, UR4, 0x4, URZ ;  /* 0x00000004040478a5 */ /* 0x000fe2000f8e023f */
[----:B------:R-:W-:-:S02]  /*33a0*/  LEA.HI.X.SX32 R5, R0, R20, 0x1, P5 ;  /* 0x0000001400057211 */ /* 0x000fc400028f0eff */
[C---:B------:R-:W-:Y:S02]  /*33b0*/  LEA R0, R14.reuse, R15, 0x2 ;  /* 0x0000000f0e007211 */ /* 0x040fe400078e10ff */
[----:B------:R-:W-:Y:S02]  /*33c0*/  LEA.HI.X.SX32 R7, R7, R20, 0x1, P4 ;  /* 0x0000001407077211 */ /* 0x000fe400020f0eff */
[-C--:B------:R-:W-:Y:S02]  /*33d0*/  LEA R10, P5, R11, R18.reuse, 0x1 ;  /* 0x000000120b0a7211 */ /* 0x080fe400078a08ff */
[----:B------:R-:W-:Y:S02]  /*33e0*/  LEA R12, P6, R13, R18, 0x1 ;  /* 0x000000120d0c7211 */ /* 0x000fe400078c08ff */
[----:B------:R-:W-:Y:S02]  /*33f0*/  LEA R19, R14, R0, 0x2 ;  /* 0x000000000e137211 */ /* 0x000fe400078e10ff */
[----:B------:R-:W-:-:S02]  /*3400*/  LEA R22, P3, R17, R18, 0x1 ;  /* 0x0000001211167211 */ /* 0x000fc400078608ff */
[----:B------:R-:W-:Y:S02]  /*3410*/  LEA.HI.X.SX32 R11, R11, R20, 0x1, P5 ;  /* 0x000000140b0b7211 */ /* 0x000fe400028f0eff */
[----:B------:R-:W-:Y:S02]  /*3420*/  LEA R14, P4, R15, R18, 0x1 ;  /* 0x000000120f0e7211 */ /* 0x000fe400078808ff */
[----:B------:R-:W-:Y:S01]  /*3430*/  LEA.HI.X.SX32 R13, R13, R20, 0x1, P6 ;  /* 0x000000140d0d7211 */ /* 0x000fe200030f0eff */
[----:B-1----:R1:W-:Y:S01]  /*3440*/  STG.E.U16 desc[UR10][R4.64], R26 ;  /* 0x0000001a04007986 */ /* 0x0023e2000c10150a */
[-C--:B------:R-:W-:Y:S02]  /*3450*/  LEA R16, P5, R0, R18.reuse, 0x1 ;  /* 0x0000001200107211 */ /* 0x080fe400078a08ff */
[----:B------:R-:W-:Y:S01]  /*3460*/  LEA R18, P6, R19, R18, 0x1 ;  /* 0x0000001213127211 */ /* 0x000fe200078c08ff */
[----:B----4-:R2:W-:Y:S01]  /*3470*/  STG.E.U16 desc[UR10][R6.64], R24 ;  /* 0x0000001806007986 */ /* 0x0105e2000c10150a */
[----:B------:R-:W-:-:S02]  /*3480*/  LEA.HI.X.SX32 R23, R17, R20, 0x1, P3 ;  /* 0x0000001411177211 */ /* 0x000fc400018f0eff */
[-C--:B------:R-:W-:Y:S02]  /*3490*/  LEA.HI.X.SX32 R15, R15, R20.reuse, 0x1, P4 ;  /* 0x000000140f0f7211 */ /* 0x080fe400020f0eff */
[-C--:B------:R-:W-:Y:S02]  /*34a0*/  LEA.HI.X.SX32 R17, R0, R20.reuse, 0x1, P5 ;  /* 0x0000001400117211 */ /* 0x080fe400028f0eff */
[----:B------:R-:W-:Y:S02]  /*34b0*/  LEA.HI.X.SX32 R19, R19, R20, 0x1, P6 ;  /* 0x0000001413137211 */ /* 0x000fe400030f0eff */
[----:B-1----:R-:W-:Y:S02]  /*34c0*/  PRMT R5, R26, 0x7632, R5 ;  /* 0x000076321a057816 */ /* 0x002fe40000000005 */
[----:B------:R-:W-:Y:S02]  /*34d0*/  FSEL R0, R3, -INF , P0 ;  /* 0xff80000003007808 */ /* 0x000fe40000000000 */
[----:B--2---:R-:W-:Y:S01]  /*34e0*/  PRMT R7, R24, 0x7632, R7 ;  /* 0x0000763218077816 */ /* 0x004fe20000000007 */
[----:B------:R1:W-:Y:S01]  /*34f0*/  STG.E.U16 desc[UR10][R10.64], R5 ;  /* 0x000000050a007986 */ /* 0x0003e2000c10150a */
[----:B------:R-:W-:Y:S01]  /*3500*/  FSEL R4, R9, -INF , P2 ;  /* 0xff80000009047808 */ /* 0x000fe20001000000 */
[----:B------:R-:W-:Y:S01]  /*3510*/  FFMA R42, R0, 0.69314718246459960938, R21 ;  /* 0x3f317218002a7823 */ /* 0x000fe20000000015 */
[C---:B------:R-:W-:Y:S01]  /*3520*/  SHF.L.U32 R3, R2.reuse, 0x2, RZ ;  /* 0x0000000202037819 */ /* 0x040fe200000006ff */
[----:B------:R2:W-:Y:S01]  /*3530*/  STG.E.U16 desc[UR10][R12.64], R7 ;  /* 0x000000070c007986 */ /* 0x0005e2000c10150a */
[----:B------:R-:W-:-:S04]  /*3540*/  IMAD.HI R0, R2, 0x4, RZ ;  /* 0x0000000402007827 */ /* 0x000fc800078e02ff */
[----:B------:R-:W-:Y:S01]  /*3550*/  FFMA R43, R4, 0.69314718246459960938, R43 ;  /* 0x3f317218042b7823 */ /* 0x000fe2000000002b */
[----:B0-----:R-:W-:Y:S01]  /*3560*/  IADD3 R2, P0, P2, R3, UR7, R30 ;  /* 0x0000000703027c10 */ /* 0x001fe2000fa1e01e */
[----:B------:R0:W-:Y:S03]  /*3570*/  STG.E.U16 desc[UR10][R14.64], R27 ;  /* 0x0000001b0e007986 */ /* 0x0001e6000c10150a */
[----:B------:R-:W-:Y:S01]  /*3580*/  IADD3.X R3, R0, UR5, R31, P0, P2 ;  /* 0x0000000500037c10 */ /* 0x000fe200087e441f */
[----:B------:R0:W-:Y:S01]  /*3590*/  STG.E.U16 desc[UR10][R16.64], R25 ;  /* 0x0000001910007986 */ /* 0x0001e2000c10150a */
[----:B-1----:R-:W-:Y:S02]  /*35a0*/  PRMT R11, R27, 0x7632, R11 ;  /* 0x000076321b0b7816 */ /* 0x002fe4000000000b */
[----:B--2---:R-:W-:-:S03]  /*35b0*/  PRMT R13, R25, 0x7632, R13 ;  /* 0x00007632190d7816 */ /* 0x004fc6000000000d */
[----:B------:R0:W-:Y:S04]  /*35c0*/  STG.E.U16 desc[UR10][R18.64], R11 ;  /* 0x0000000b12007986 */ /* 0x0001e8000c10150a */
[----:B------:R0:W-:Y:S01]  /*35d0*/  STG.E.U16 desc[UR10][R22.64], R13 ;  /* 0x0000000d16007986 */ /* 0x0001e2000c10150a */
[----:B------:R-:W-:Y:S06]  /*35e0*/  BAR.SYNC.DEFER_BLOCKING 0x0 ;  /* 0x0000000000007b1d */ /* 0x000fec0000010000 */
[----:B------:R0:W-:Y:S02]  /*35f0*/  STS.64 [R8+UR6], R42 ;  /* 0x0000002a08007988 */ /* 0x0001e40008000a06 */
[----:B------:R-:W-:Y:S06]  /*3600*/  BAR.SYNC.DEFER_BLOCKING 0x0 ;  /* 0x0000000000007b1d */ /* 0x000fec0000010000 */
[----:B------:R-:W-:Y:S05]  /*3610*/  @P1 EXIT ;  /* 0x000000000000194d */ /* 0x000fea0003800000 */
[----:B------:R-:W1:Y:S04]  /*3620*/  LDS R5, [R28] ;  /* 0x000000001c057984 */ /* 0x000e680000000800 */
[----:B-1----:R-:W-:Y:S01]  /*3630*/  STG.E desc[UR10][R2.64], R5 ;  /* 0x0000000502007986 */ /* 0x002fe2000c10190a */
[----:B------:R-:W-:Y:S05]  /*3640*/  EXIT ;  /* 0x000000000000794d */ /* 0x000fea0003800000 */
.L_x_2:
[----:B------:R-:W-:-:S00]  /*3650*/  BRA `(.L_x_2) ;  /* 0xfffffffc00fc7947 */ /* 0x000fc0000383ffff */
[----:B------:R-:W-:-:S00]  /*3660*/  NOP ;  /* 0x0000000000007918 */ /* 0x000fc00000000000 */
        /* <DEDUP_REMOVED lines=9> */
.L_x_3:


//--------------------- .nv.global.init           --------------------------
	.section	.nv.global.init,"aw",@progbits
.nv.global.init:
	.type		_$_str,@object
	.size		_$_str,(.L_0 - _$_str)
_$_str:
        /*0000*/ 	.byte	0x5f, 0x5f, 0x43, 0x55, 0x44, 0x41, 0x5f, 0x46, 0x54, 0x5a, 0x00
.L_0:


//--------------------- .nv.shared.attn_fwd       --------------------------
	.section	.nv.shared.attn_fwd,"aw",@nobits
	.sectionflags	@""
	.align	16
	.zero		1024


//--------------------- .nv.shared.reserved.0     --------------------------
	.section	.nv.shared.reserved.0,"aw",@nobits
	.weak		__nv_reservedSMEM_offset_0_alias
	.size		__nv_reservedSMEM_offset_0_alias, 0, 0
	.other		__nv_reservedSMEM_offset_0_alias,@"STO_CUDA_RESERVED_SHARED STV_DEFAULT"
__nv_reservedSMEM_offset_0_alias:
	.zero		0


//--------------------- .nv.constant0.attn_fwd    --------------------------
	.section	.nv.constant0.attn_fwd,"a",@progbits
	.sectionflags	@""
	.align	4
.nv.constant0.attn_fwd:
	.zero		664


//--------------------- SYMBOLS --------------------------

	.type		.nv.reservedSmem.offset0,@object
	.size		.nv.reservedSmem.offset0,0x4
